//
// Generated by NVIDIA NVVM Compiler
//
// Compiler Build ID: CL-36424714
// Cuda compilation tools, release 13.0, V13.0.88
// Based on NVVM 20.0.0
//

.version 9.0
.target sm_100
.address_size 64

	// .globl	_Z37fused_A_mul_B_plus_C_transpose_kernelPKfS0_S0_Pfiiiiiiiffff
// _ZZ43fused_A_mul_B_plus_C_transpose_tiled_kernelILi16EEvPKfS1_S1_PfiiiiiiiffffE6tile_A has been demoted
// _ZZ43fused_A_mul_B_plus_C_transpose_tiled_kernelILi16EEvPKfS1_S1_PfiiiiiiiffffE7tile_BC has been demoted
// _ZZ43fused_A_plus_B_mul_C_transpose_tiled_kernelILi16EEvPKfS1_S1_PfiiiiiiiffffE7tile_AB has been demoted
// _ZZ43fused_A_plus_B_mul_C_transpose_tiled_kernelILi16EEvPKfS1_S1_PfiiiiiiiffffE6tile_C has been demoted

.visible .entry _Z37fused_A_mul_B_plus_C_transpose_kernelPKfS0_S0_Pfiiiiiiiffff(
	.param .u64 .ptr .align 1 _Z37fused_A_mul_B_plus_C_transpose_kernelPKfS0_S0_Pfiiiiiiiffff_param_0,
	.param .u64 .ptr .align 1 _Z37fused_A_mul_B_plus_C_transpose_kernelPKfS0_S0_Pfiiiiiiiffff_param_1,
	.param .u64 .ptr .align 1 _Z37fused_A_mul_B_plus_C_transpose_kernelPKfS0_S0_Pfiiiiiiiffff_param_2,
	.param .u64 .ptr .align 1 _Z37fused_A_mul_B_plus_C_transpose_kernelPKfS0_S0_Pfiiiiiiiffff_param_3,
	.param .u32 _Z37fused_A_mul_B_plus_C_transpose_kernelPKfS0_S0_Pfiiiiiiiffff_param_4,
	.param .u32 _Z37fused_A_mul_B_plus_C_transpose_kernelPKfS0_S0_Pfiiiiiiiffff_param_5,
	.param .u32 _Z37fused_A_mul_B_plus_C_transpose_kernelPKfS0_S0_Pfiiiiiiiffff_param_6,
	.param .u32 _Z37fused_A_mul_B_plus_C_transpose_kernelPKfS0_S0_Pfiiiiiiiffff_param_7,
	.param .u32 _Z37fused_A_mul_B_plus_C_transpose_kernelPKfS0_S0_Pfiiiiiiiffff_param_8,
	.param .u32 _Z37fused_A_mul_B_plus_C_transpose_kernelPKfS0_S0_Pfiiiiiiiffff_param_9,
	.param .u32 _Z37fused_A_mul_B_plus_C_transpose_kernelPKfS0_S0_Pfiiiiiiiffff_param_10,
	.param .f32 _Z37fused_A_mul_B_plus_C_transpose_kernelPKfS0_S0_Pfiiiiiiiffff_param_11,
	.param .f32 _Z37fused_A_mul_B_plus_C_transpose_kernelPKfS0_S0_Pfiiiiiiiffff_param_12,
	.param .f32 _Z37fused_A_mul_B_plus_C_transpose_kernelPKfS0_S0_Pfiiiiiiiffff_param_13,
	.param .f32 _Z37fused_A_mul_B_plus_C_transpose_kernelPKfS0_S0_Pfiiiiiiiffff_param_14
)
{
	.reg .pred 	%p<13>;
	.reg .b32 	%r<56>;
	.reg .b32 	%f<122>;
	.reg .b64 	%rd<78>;

	ld.param.u64 	%rd5, [_Z37fused_A_mul_B_plus_C_transpose_kernelPKfS0_S0_Pfiiiiiiiffff_param_0];
	ld.param.u64 	%rd6, [_Z37fused_A_mul_B_plus_C_transpose_kernelPKfS0_S0_Pfiiiiiiiffff_param_1];
	ld.param.u64 	%rd7, [_Z37fused_A_mul_B_plus_C_transpose_kernelPKfS0_S0_Pfiiiiiiiffff_param_2];
	ld.param.u32 	%r23, [_Z37fused_A_mul_B_plus_C_transpose_kernelPKfS0_S0_Pfiiiiiiiffff_param_4];
	ld.param.u32 	%r24, [_Z37fused_A_mul_B_plus_C_transpose_kernelPKfS0_S0_Pfiiiiiiiffff_param_5];
	ld.param.u32 	%r25, [_Z37fused_A_mul_B_plus_C_transpose_kernelPKfS0_S0_Pfiiiiiiiffff_param_6];
	ld.param.u32 	%r28, [_Z37fused_A_mul_B_plus_C_transpose_kernelPKfS0_S0_Pfiiiiiiiffff_param_8];
	ld.param.u32 	%r29, [_Z37fused_A_mul_B_plus_C_transpose_kernelPKfS0_S0_Pfiiiiiiiffff_param_9];
	ld.param.u32 	%r27, [_Z37fused_A_mul_B_plus_C_transpose_kernelPKfS0_S0_Pfiiiiiiiffff_param_10];
	ld.param.f32 	%f14, [_Z37fused_A_mul_B_plus_C_transpose_kernelPKfS0_S0_Pfiiiiiiiffff_param_12];
	ld.param.f32 	%f15, [_Z37fused_A_mul_B_plus_C_transpose_kernelPKfS0_S0_Pfiiiiiiiffff_param_13];
	cvta.to.global.u64 	%rd1, %rd7;
	cvta.to.global.u64 	%rd2, %rd6;
	cvta.to.global.u64 	%rd3, %rd5;
	mov.u32 	%r30, %ctaid.y;
	mov.u32 	%r31, %ntid.y;
	mov.u32 	%r32, %tid.y;
	mad.lo.s32 	%r1, %r30, %r31, %r32;
	mov.u32 	%r33, %ctaid.x;
	mov.u32 	%r34, %ntid.x;
	mov.u32 	%r35, %tid.x;
	mad.lo.s32 	%r2, %r33, %r34, %r35;
	setp.ge.s32 	%p1, %r1, %r28;
	setp.ge.s32 	%p2, %r2, %r29;
	or.pred  	%p3, %p1, %p2;
	@%p3 bra 	$L__BB0_14;
	setp.lt.s32 	%p4, %r27, 1;
	mov.f32 	%f121, 0f00000000;
	@%p4 bra 	$L__BB0_13;
	and.b32  	%r3, %r27, 7;
	setp.lt.u32 	%p5, %r27, 8;
	mov.f32 	%f121, 0f00000000;
	mov.b32 	%r54, 0;
	@%p5 bra 	$L__BB0_5;
	and.b32  	%r54, %r27, 2147483640;
	neg.s32 	%r52, %r54;
	shl.b32 	%r6, %r25, 3;
	shl.b32 	%r7, %r24, 3;
	shl.b32 	%r8, %r23, 3;
	mov.f32 	%f121, 0f00000000;
	mul.wide.s32 	%rd14, %r23, 4;
	mul.wide.s32 	%rd16, %r24, 4;
	mul.wide.s32 	%rd18, %r25, 4;
	mov.u32 	%r49, %r1;
	mov.u32 	%r50, %r2;
	mov.u32 	%r51, %r2;
$L__BB0_4:
	.pragma "nounroll";
	mul.wide.s32 	%rd8, %r49, 4;
	add.s64 	%rd9, %rd3, %rd8;
	ld.global.nc.f32 	%f21, [%rd9];
	mul.wide.s32 	%rd10, %r50, 4;
	add.s64 	%rd11, %rd2, %rd10;
	ld.global.nc.f32 	%f22, [%rd11];
	mul.wide.s32 	%rd12, %r51, 4;
	add.s64 	%rd13, %rd1, %rd12;
	ld.global.nc.f32 	%f23, [%rd13];
	mul.f32 	%f24, %f15, %f23;
	fma.rn.f32 	%f25, %f14, %f22, %f24;
	fma.rn.f32 	%f26, %f21, %f25, %f121;
	add.s64 	%rd15, %rd9, %rd14;
	ld.global.nc.f32 	%f27, [%rd15];
	add.s64 	%rd17, %rd11, %rd16;
	ld.global.nc.f32 	%f28, [%rd17];
	add.s64 	%rd19, %rd13, %rd18;
	ld.global.nc.f32 	%f29, [%rd19];
	mul.f32 	%f30, %f15, %f29;
	fma.rn.f32 	%f31, %f14, %f28, %f30;
	fma.rn.f32 	%f32, %f27, %f31, %f26;
	add.s64 	%rd20, %rd15, %rd14;
	ld.global.nc.f32 	%f33, [%rd20];
	add.s64 	%rd21, %rd17, %rd16;
	ld.global.nc.f32 	%f34, [%rd21];
	add.s64 	%rd22, %rd19, %rd18;
	ld.global.nc.f32 	%f35, [%rd22];
	mul.f32 	%f36, %f15, %f35;
	fma.rn.f32 	%f37, %f14, %f34, %f36;
	fma.rn.f32 	%f38, %f33, %f37, %f32;
	add.s64 	%rd23, %rd20, %rd14;
	ld.global.nc.f32 	%f39, [%rd23];
	add.s64 	%rd24, %rd21, %rd16;
	ld.global.nc.f32 	%f40, [%rd24];
	add.s64 	%rd25, %rd22, %rd18;
	ld.global.nc.f32 	%f41, [%rd25];
	mul.f32 	%f42, %f15, %f41;
	fma.rn.f32 	%f43, %f14, %f40, %f42;
	fma.rn.f32 	%f44, %f39, %f43, %f38;
	add.s64 	%rd26, %rd23, %rd14;
	ld.global.nc.f32 	%f45, [%rd26];
	add.s64 	%rd27, %rd24, %rd16;
	ld.global.nc.f32 	%f46, [%rd27];
	add.s64 	%rd28, %rd25, %rd18;
	ld.global.nc.f32 	%f47, [%rd28];
	mul.f32 	%f48, %f15, %f47;
	fma.rn.f32 	%f49, %f14, %f46, %f48;
	fma.rn.f32 	%f50, %f45, %f49, %f44;
	add.s64 	%rd29, %rd26, %rd14;
	ld.global.nc.f32 	%f51, [%rd29];
	add.s64 	%rd30, %rd27, %rd16;
	ld.global.nc.f32 	%f52, [%rd30];
	add.s64 	%rd31, %rd28, %rd18;
	ld.global.nc.f32 	%f53, [%rd31];
	mul.f32 	%f54, %f15, %f53;
	fma.rn.f32 	%f55, %f14, %f52, %f54;
	fma.rn.f32 	%f56, %f51, %f55, %f50;
	add.s64 	%rd32, %rd29, %rd14;
	ld.global.nc.f32 	%f57, [%rd32];
	add.s64 	%rd33, %rd30, %rd16;
	ld.global.nc.f32 	%f58, [%rd33];
	add.s64 	%rd34, %rd31, %rd18;
	ld.global.nc.f32 	%f59, [%rd34];
	mul.f32 	%f60, %f15, %f59;
	fma.rn.f32 	%f61, %f14, %f58, %f60;
	fma.rn.f32 	%f62, %f57, %f61, %f56;
	add.s64 	%rd35, %rd32, %rd14;
	ld.global.nc.f32 	%f63, [%rd35];
	add.s64 	%rd36, %rd33, %rd16;
	ld.global.nc.f32 	%f64, [%rd36];
	add.s64 	%rd37, %rd34, %rd18;
	ld.global.nc.f32 	%f65, [%rd37];
	mul.f32 	%f66, %f15, %f65;
	fma.rn.f32 	%f67, %f14, %f64, %f66;
	fma.rn.f32 	%f121, %f63, %f67, %f62;
	add.s32 	%r52, %r52, 8;
	add.s32 	%r51, %r51, %r6;
	add.s32 	%r50, %r50, %r7;
	add.s32 	%r49, %r49, %r8;
	setp.ne.s32 	%p6, %r52, 0;
	@%p6 bra 	$L__BB0_4;
$L__BB0_5:
	setp.eq.s32 	%p7, %r3, 0;
	@%p7 bra 	$L__BB0_13;
	and.b32  	%r18, %r27, 3;
	setp.lt.u32 	%p8, %r3, 4;
	@%p8 bra 	$L__BB0_8;
	mad.lo.s32 	%r37, %r54, %r23, %r1;
	mul.wide.s32 	%rd38, %r37, 4;
	add.s64 	%rd39, %rd3, %rd38;
	ld.global.nc.f32 	%f69, [%rd39];
	mad.lo.s32 	%r38, %r54, %r24, %r2;
	mul.wide.s32 	%rd40, %r38, 4;
	add.s64 	%rd41, %rd2, %rd40;
	ld.global.nc.f32 	%f70, [%rd41];
	mad.lo.s32 	%r39, %r54, %r25, %r2;
	mul.wide.s32 	%rd42, %r39, 4;
	add.s64 	%rd43, %rd1, %rd42;
	ld.global.nc.f32 	%f71, [%rd43];
	mul.f32 	%f72, %f15, %f71;
	fma.rn.f32 	%f73, %f14, %f70, %f72;
	fma.rn.f32 	%f74, %f69, %f73, %f121;
	mul.wide.s32 	%rd44, %r23, 4;
	add.s64 	%rd45, %rd39, %rd44;
	ld.global.nc.f32 	%f75, [%rd45];
	mul.wide.s32 	%rd46, %r24, 4;
	add.s64 	%rd47, %rd41, %rd46;
	ld.global.nc.f32 	%f76, [%rd47];
	mul.wide.s32 	%rd48, %r25, 4;
	add.s64 	%rd49, %rd43, %rd48;
	ld.global.nc.f32 	%f77, [%rd49];
	mul.f32 	%f78, %f15, %f77;
	fma.rn.f32 	%f79, %f14, %f76, %f78;
	fma.rn.f32 	%f80, %f75, %f79, %f74;
	add.s64 	%rd50, %rd45, %rd44;
	ld.global.nc.f32 	%f81, [%rd50];
	add.s64 	%rd51, %rd47, %rd46;
	ld.global.nc.f32 	%f82, [%rd51];
	add.s64 	%rd52, %rd49, %rd48;
	ld.global.nc.f32 	%f83, [%rd52];
	mul.f32 	%f84, %f15, %f83;
	fma.rn.f32 	%f85, %f14, %f82, %f84;
	fma.rn.f32 	%f86, %f81, %f85, %f80;
	add.s64 	%rd53, %rd50, %rd44;
	ld.global.nc.f32 	%f87, [%rd53];
	add.s64 	%rd54, %rd51, %rd46;
	ld.global.nc.f32 	%f88, [%rd54];
	add.s64 	%rd55, %rd52, %rd48;
	ld.global.nc.f32 	%f89, [%rd55];
	mul.f32 	%f90, %f15, %f89;
	fma.rn.f32 	%f91, %f14, %f88, %f90;
	fma.rn.f32 	%f121, %f87, %f91, %f86;
	add.s32 	%r54, %r54, 4;
$L__BB0_8:
	setp.eq.s32 	%p9, %r18, 0;
	@%p9 bra 	$L__BB0_13;
	setp.eq.s32 	%p10, %r18, 1;
	@%p10 bra 	$L__BB0_11;
	mad.lo.s32 	%r40, %r54, %r23, %r1;
	mul.wide.s32 	%rd56, %r40, 4;
	add.s64 	%rd57, %rd3, %rd56;
	ld.global.nc.f32 	%f93, [%rd57];
	mad.lo.s32 	%r41, %r54, %r24, %r2;
	mul.wide.s32 	%rd58, %r41, 4;
	add.s64 	%rd59, %rd2, %rd58;
	ld.global.nc.f32 	%f94, [%rd59];
	mad.lo.s32 	%r42, %r54, %r25, %r2;
	mul.wide.s32 	%rd60, %r42, 4;
	add.s64 	%rd61, %rd1, %rd60;
	ld.global.nc.f32 	%f95, [%rd61];
	mul.f32 	%f96, %f15, %f95;
	fma.rn.f32 	%f97, %f14, %f94, %f96;
	fma.rn.f32 	%f98, %f93, %f97, %f121;
	mul.wide.s32 	%rd62, %r23, 4;
	add.s64 	%rd63, %rd57, %rd62;
	ld.global.nc.f32 	%f99, [%rd63];
	mul.wide.s32 	%rd64, %r24, 4;
	add.s64 	%rd65, %rd59, %rd64;
	ld.global.nc.f32 	%f100, [%rd65];
	mul.wide.s32 	%rd66, %r25, 4;
	add.s64 	%rd67, %rd61, %rd66;
	ld.global.nc.f32 	%f101, [%rd67];
	mul.f32 	%f102, %f15, %f101;
	fma.rn.f32 	%f103, %f14, %f100, %f102;
	fma.rn.f32 	%f121, %f99, %f103, %f98;
	add.s32 	%r54, %r54, 2;
$L__BB0_11:
	and.b32  	%r43, %r27, 1;
	setp.eq.b32 	%p11, %r43, 1;
	not.pred 	%p12, %p11;
	@%p12 bra 	$L__BB0_13;
	mad.lo.s32 	%r44, %r54, %r23, %r1;
	mul.wide.s32 	%rd68, %r44, 4;
	add.s64 	%rd69, %rd3, %rd68;
	ld.global.nc.f32 	%f104, [%rd69];
	mad.lo.s32 	%r45, %r54, %r24, %r2;
	mul.wide.s32 	%rd70, %r45, 4;
	add.s64 	%rd71, %rd2, %rd70;
	ld.global.nc.f32 	%f105, [%rd71];
	mad.lo.s32 	%r46, %r54, %r25, %r2;
	mul.wide.s32 	%rd72, %r46, 4;
	add.s64 	%rd73, %rd1, %rd72;
	ld.global.nc.f32 	%f106, [%rd73];
	mul.f32 	%f107, %f15, %f106;
	fma.rn.f32 	%f108, %f14, %f105, %f107;
	fma.rn.f32 	%f121, %f104, %f108, %f121;
$L__BB0_13:
	ld.param.f32 	%f113, [_Z37fused_A_mul_B_plus_C_transpose_kernelPKfS0_S0_Pfiiiiiiiffff_param_14];
	ld.param.f32 	%f112, [_Z37fused_A_mul_B_plus_C_transpose_kernelPKfS0_S0_Pfiiiiiiiffff_param_11];
	ld.param.u32 	%r48, [_Z37fused_A_mul_B_plus_C_transpose_kernelPKfS0_S0_Pfiiiiiiiffff_param_7];
	ld.param.u64 	%rd77, [_Z37fused_A_mul_B_plus_C_transpose_kernelPKfS0_S0_Pfiiiiiiiffff_param_3];
	mad.lo.s32 	%r47, %r48, %r2, %r1;
	cvta.to.global.u64 	%rd74, %rd77;
	mul.wide.s32 	%rd75, %r47, 4;
	add.s64 	%rd76, %rd74, %rd75;
	ld.global.f32 	%f109, [%rd76];
	mul.f32 	%f110, %f113, %f109;
	fma.rn.f32 	%f111, %f112, %f121, %f110;
	st.global.f32 	[%rd76], %f111;
$L__BB0_14:
	ret;

}
	// .globl	_Z37fused_A_plus_B_mul_C_transpose_kernelPKfS0_S0_Pfiiiiiiiffff
.visible .entry _Z37fused_A_plus_B_mul_C_transpose_kernelPKfS0_S0_Pfiiiiiiiffff(
	.param .u64 .ptr .align 1 _Z37fused_A_plus_B_mul_C_transpose_kernelPKfS0_S0_Pfiiiiiiiffff_param_0,
	.param .u64 .ptr .align 1 _Z37fused_A_plus_B_mul_C_transpose_kernelPKfS0_S0_Pfiiiiiiiffff_param_1,
	.param .u64 .ptr .align 1 _Z37fused_A_plus_B_mul_C_transpose_kernelPKfS0_S0_Pfiiiiiiiffff_param_2,
	.param .u64 .ptr .align 1 _Z37fused_A_plus_B_mul_C_transpose_kernelPKfS0_S0_Pfiiiiiiiffff_param_3,
	.param .u32 _Z37fused_A_plus_B_mul_C_transpose_kernelPKfS0_S0_Pfiiiiiiiffff_param_4,
	.param .u32 _Z37fused_A_plus_B_mul_C_transpose_kernelPKfS0_S0_Pfiiiiiiiffff_param_5,
	.param .u32 _Z37fused_A_plus_B_mul_C_transpose_kernelPKfS0_S0_Pfiiiiiiiffff_param_6,
	.param .u32 _Z37fused_A_plus_B_mul_C_transpose_kernelPKfS0_S0_Pfiiiiiiiffff_param_7,
	.param .u32 _Z37fused_A_plus_B_mul_C_transpose_kernelPKfS0_S0_Pfiiiiiiiffff_param_8,
	.param .u32 _Z37fused_A_plus_B_mul_C_transpose_kernelPKfS0_S0_Pfiiiiiiiffff_param_9,
	.param .u32 _Z37fused_A_plus_B_mul_C_transpose_kernelPKfS0_S0_Pfiiiiiiiffff_param_10,
	.param .f32 _Z37fused_A_plus_B_mul_C_transpose_kernelPKfS0_S0_Pfiiiiiiiffff_param_11,
	.param .f32 _Z37fused_A_plus_B_mul_C_transpose_kernelPKfS0_S0_Pfiiiiiiiffff_param_12,
	.param .f32 _Z37fused_A_plus_B_mul_C_transpose_kernelPKfS0_S0_Pfiiiiiiiffff_param_13,
	.param .f32 _Z37fused_A_plus_B_mul_C_transpose_kernelPKfS0_S0_Pfiiiiiiiffff_param_14
)
{
	.reg .pred 	%p<13>;
	.reg .b32 	%r<56>;
	.reg .b32 	%f<121>;
	.reg .b64 	%rd<78>;

	ld.param.u64 	%rd5, [_Z37fused_A_plus_B_mul_C_transpose_kernelPKfS0_S0_Pfiiiiiiiffff_param_0];
	ld.param.u64 	%rd6, [_Z37fused_A_plus_B_mul_C_transpose_kernelPKfS0_S0_Pfiiiiiiiffff_param_1];
	ld.param.u64 	%rd7, [_Z37fused_A_plus_B_mul_C_transpose_kernelPKfS0_S0_Pfiiiiiiiffff_param_2];
	ld.param.u32 	%r23, [_Z37fused_A_plus_B_mul_C_transpose_kernelPKfS0_S0_Pfiiiiiiiffff_param_4];
	ld.param.u32 	%r24, [_Z37fused_A_plus_B_mul_C_transpose_kernelPKfS0_S0_Pfiiiiiiiffff_param_5];
	ld.param.u32 	%r25, [_Z37fused_A_plus_B_mul_C_transpose_kernelPKfS0_S0_Pfiiiiiiiffff_param_6];
	ld.param.u32 	%r28, [_Z37fused_A_plus_B_mul_C_transpose_kernelPKfS0_S0_Pfiiiiiiiffff_param_8];
	ld.param.u32 	%r29, [_Z37fused_A_plus_B_mul_C_transpose_kernelPKfS0_S0_Pfiiiiiiiffff_param_9];
	ld.param.u32 	%r27, [_Z37fused_A_plus_B_mul_C_transpose_kernelPKfS0_S0_Pfiiiiiiiffff_param_10];
	ld.param.f32 	%f14, [_Z37fused_A_plus_B_mul_C_transpose_kernelPKfS0_S0_Pfiiiiiiiffff_param_12];
	ld.param.f32 	%f15, [_Z37fused_A_plus_B_mul_C_transpose_kernelPKfS0_S0_Pfiiiiiiiffff_param_13];
	ld.param.f32 	%f16, [_Z37fused_A_plus_B_mul_C_transpose_kernelPKfS0_S0_Pfiiiiiiiffff_param_14];
	cvta.to.global.u64 	%rd1, %rd7;
	cvta.to.global.u64 	%rd2, %rd6;
	cvta.to.global.u64 	%rd3, %rd5;
	mov.u32 	%r30, %ctaid.y;
	mov.u32 	%r31, %ntid.y;
	mov.u32 	%r32, %tid.y;
	mad.lo.s32 	%r1, %r30, %r31, %r32;
	mov.u32 	%r33, %ctaid.x;
	mov.u32 	%r34, %ntid.x;
	mov.u32 	%r35, %tid.x;
	mad.lo.s32 	%r2, %r33, %r34, %r35;
	setp.ge.s32 	%p1, %r1, %r28;
	setp.ge.s32 	%p2, %r2, %r29;
	or.pred  	%p3, %p1, %p2;
	@%p3 bra 	$L__BB1_14;
	setp.lt.s32 	%p4, %r27, 1;
	mov.f32 	%f120, 0f00000000;
	@%p4 bra 	$L__BB1_13;
	and.b32  	%r3, %r27, 7;
	setp.lt.u32 	%p5, %r27, 8;
	mov.f32 	%f120, 0f00000000;
	mov.b32 	%r54, 0;
	@%p5 bra 	$L__BB1_5;
	and.b32  	%r54, %r27, 2147483640;
	neg.s32 	%r52, %r54;
	shl.b32 	%r6, %r25, 3;
	shl.b32 	%r7, %r24, 3;
	shl.b32 	%r8, %r23, 3;
	mov.f32 	%f120, 0f00000000;
	mul.wide.s32 	%rd14, %r23, 4;
	mul.wide.s32 	%rd16, %r24, 4;
	mul.wide.s32 	%rd18, %r25, 4;
	mov.u32 	%r49, %r1;
	mov.u32 	%r50, %r1;
	mov.u32 	%r51, %r2;
$L__BB1_4:
	.pragma "nounroll";
	mul.wide.s32 	%rd8, %r49, 4;
	add.s64 	%rd9, %rd3, %rd8;
	ld.global.nc.f32 	%f21, [%rd9];
	mul.wide.s32 	%rd10, %r50, 4;
	add.s64 	%rd11, %rd2, %rd10;
	ld.global.nc.f32 	%f22, [%rd11];
	mul.f32 	%f23, %f15, %f22;
	fma.rn.f32 	%f24, %f14, %f21, %f23;
	mul.wide.s32 	%rd12, %r51, 4;
	add.s64 	%rd13, %rd1, %rd12;
	ld.global.nc.f32 	%f25, [%rd13];
	fma.rn.f32 	%f26, %f25, %f24, %f120;
	add.s64 	%rd15, %rd9, %rd14;
	ld.global.nc.f32 	%f27, [%rd15];
	add.s64 	%rd17, %rd11, %rd16;
	ld.global.nc.f32 	%f28, [%rd17];
	mul.f32 	%f29, %f15, %f28;
	fma.rn.f32 	%f30, %f14, %f27, %f29;
	add.s64 	%rd19, %rd13, %rd18;
	ld.global.nc.f32 	%f31, [%rd19];
	fma.rn.f32 	%f32, %f31, %f30, %f26;
	add.s64 	%rd20, %rd15, %rd14;
	ld.global.nc.f32 	%f33, [%rd20];
	add.s64 	%rd21, %rd17, %rd16;
	ld.global.nc.f32 	%f34, [%rd21];
	mul.f32 	%f35, %f15, %f34;
	fma.rn.f32 	%f36, %f14, %f33, %f35;
	add.s64 	%rd22, %rd19, %rd18;
	ld.global.nc.f32 	%f37, [%rd22];
	fma.rn.f32 	%f38, %f37, %f36, %f32;
	add.s64 	%rd23, %rd20, %rd14;
	ld.global.nc.f32 	%f39, [%rd23];
	add.s64 	%rd24, %rd21, %rd16;
	ld.global.nc.f32 	%f40, [%rd24];
	mul.f32 	%f41, %f15, %f40;
	fma.rn.f32 	%f42, %f14, %f39, %f41;
	add.s64 	%rd25, %rd22, %rd18;
	ld.global.nc.f32 	%f43, [%rd25];
	fma.rn.f32 	%f44, %f43, %f42, %f38;
	add.s64 	%rd26, %rd23, %rd14;
	ld.global.nc.f32 	%f45, [%rd26];
	add.s64 	%rd27, %rd24, %rd16;
	ld.global.nc.f32 	%f46, [%rd27];
	mul.f32 	%f47, %f15, %f46;
	fma.rn.f32 	%f48, %f14, %f45, %f47;
	add.s64 	%rd28, %rd25, %rd18;
	ld.global.nc.f32 	%f49, [%rd28];
	fma.rn.f32 	%f50, %f49, %f48, %f44;
	add.s64 	%rd29, %rd26, %rd14;
	ld.global.nc.f32 	%f51, [%rd29];
	add.s64 	%rd30, %rd27, %rd16;
	ld.global.nc.f32 	%f52, [%rd30];
	mul.f32 	%f53, %f15, %f52;
	fma.rn.f32 	%f54, %f14, %f51, %f53;
	add.s64 	%rd31, %rd28, %rd18;
	ld.global.nc.f32 	%f55, [%rd31];
	fma.rn.f32 	%f56, %f55, %f54, %f50;
	add.s64 	%rd32, %rd29, %rd14;
	ld.global.nc.f32 	%f57, [%rd32];
	add.s64 	%rd33, %rd30, %rd16;
	ld.global.nc.f32 	%f58, [%rd33];
	mul.f32 	%f59, %f15, %f58;
	fma.rn.f32 	%f60, %f14, %f57, %f59;
	add.s64 	%rd34, %rd31, %rd18;
	ld.global.nc.f32 	%f61, [%rd34];
	fma.rn.f32 	%f62, %f61, %f60, %f56;
	add.s64 	%rd35, %rd32, %rd14;
	ld.global.nc.f32 	%f63, [%rd35];
	add.s64 	%rd36, %rd33, %rd16;
	ld.global.nc.f32 	%f64, [%rd36];
	mul.f32 	%f65, %f15, %f64;
	fma.rn.f32 	%f66, %f14, %f63, %f65;
	add.s64 	%rd37, %rd34, %rd18;
	ld.global.nc.f32 	%f67, [%rd37];
	fma.rn.f32 	%f120, %f67, %f66, %f62;
	add.s32 	%r52, %r52, 8;
	add.s32 	%r51, %r51, %r6;
	add.s32 	%r50, %r50, %r7;
	add.s32 	%r49, %r49, %r8;
	setp.ne.s32 	%p6, %r52, 0;
	@%p6 bra 	$L__BB1_4;
$L__BB1_5:
	setp.eq.s32 	%p7, %r3, 0;
	@%p7 bra 	$L__BB1_13;
	and.b32  	%r18, %r27, 3;
	setp.lt.u32 	%p8, %r3, 4;
	@%p8 bra 	$L__BB1_8;
	mad.lo.s32 	%r37, %r54, %r23, %r1;
	mul.wide.s32 	%rd38, %r37, 4;
	add.s64 	%rd39, %rd3, %rd38;
	ld.global.nc.f32 	%f69, [%rd39];
	mad.lo.s32 	%r38, %r54, %r24, %r1;
	mul.wide.s32 	%rd40, %r38, 4;
	add.s64 	%rd41, %rd2, %rd40;
	ld.global.nc.f32 	%f70, [%rd41];
	mul.f32 	%f71, %f15, %f70;
	fma.rn.f32 	%f72, %f14, %f69, %f71;
	mad.lo.s32 	%r39, %r54, %r25, %r2;
	mul.wide.s32 	%rd42, %r39, 4;
	add.s64 	%rd43, %rd1, %rd42;
	ld.global.nc.f32 	%f73, [%rd43];
	fma.rn.f32 	%f74, %f73, %f72, %f120;
	mul.wide.s32 	%rd44, %r23, 4;
	add.s64 	%rd45, %rd39, %rd44;
	ld.global.nc.f32 	%f75, [%rd45];
	mul.wide.s32 	%rd46, %r24, 4;
	add.s64 	%rd47, %rd41, %rd46;
	ld.global.nc.f32 	%f76, [%rd47];
	mul.f32 	%f77, %f15, %f76;
	fma.rn.f32 	%f78, %f14, %f75, %f77;
	mul.wide.s32 	%rd48, %r25, 4;
	add.s64 	%rd49, %rd43, %rd48;
	ld.global.nc.f32 	%f79, [%rd49];
	fma.rn.f32 	%f80, %f79, %f78, %f74;
	add.s64 	%rd50, %rd45, %rd44;
	ld.global.nc.f32 	%f81, [%rd50];
	add.s64 	%rd51, %rd47, %rd46;
	ld.global.nc.f32 	%f82, [%rd51];
	mul.f32 	%f83, %f15, %f82;
	fma.rn.f32 	%f84, %f14, %f81, %f83;
	add.s64 	%rd52, %rd49, %rd48;
	ld.global.nc.f32 	%f85, [%rd52];
	fma.rn.f32 	%f86, %f85, %f84, %f80;
	add.s64 	%rd53, %rd50, %rd44;
	ld.global.nc.f32 	%f87, [%rd53];
	add.s64 	%rd54, %rd51, %rd46;
	ld.global.nc.f32 	%f88, [%rd54];
	mul.f32 	%f89, %f15, %f88;
	fma.rn.f32 	%f90, %f14, %f87, %f89;
	add.s64 	%rd55, %rd52, %rd48;
	ld.global.nc.f32 	%f91, [%rd55];
	fma.rn.f32 	%f120, %f91, %f90, %f86;
	add.s32 	%r54, %r54, 4;
$L__BB1_8:
	setp.eq.s32 	%p9, %r18, 0;
	@%p9 bra 	$L__BB1_13;
	setp.eq.s32 	%p10, %r18, 1;
	@%p10 bra 	$L__BB1_11;
	mad.lo.s32 	%r40, %r54, %r23, %r1;
	mul.wide.s32 	%rd56, %r40, 4;
	add.s64 	%rd57, %rd3, %rd56;
	ld.global.nc.f32 	%f93, [%rd57];
	mad.lo.s32 	%r41, %r54, %r24, %r1;
	mul.wide.s32 	%rd58, %r41, 4;
	add.s64 	%rd59, %rd2, %rd58;
	ld.global.nc.f32 	%f94, [%rd59];
	mul.f32 	%f95, %f15, %f94;
	fma.rn.f32 	%f96, %f14, %f93, %f95;
	mad.lo.s32 	%r42, %r54, %r25, %r2;
	mul.wide.s32 	%rd60, %r42, 4;
	add.s64 	%rd61, %rd1, %rd60;
	ld.global.nc.f32 	%f97, [%rd61];
	fma.rn.f32 	%f98, %f97, %f96, %f120;
	mul.wide.s32 	%rd62, %r23, 4;
	add.s64 	%rd63, %rd57, %rd62;
	ld.global.nc.f32 	%f99, [%rd63];
	mul.wide.s32 	%rd64, %r24, 4;
	add.s64 	%rd65, %rd59, %rd64;
	ld.global.nc.f32 	%f100, [%rd65];
	mul.f32 	%f101, %f15, %f100;
	fma.rn.f32 	%f102, %f14, %f99, %f101;
	mul.wide.s32 	%rd66, %r25, 4;
	add.s64 	%rd67, %rd61, %rd66;
	ld.global.nc.f32 	%f103, [%rd67];
	fma.rn.f32 	%f120, %f103, %f102, %f98;
	add.s32 	%r54, %r54, 2;
$L__BB1_11:
	and.b32  	%r43, %r27, 1;
	setp.eq.b32 	%p11, %r43, 1;
	not.pred 	%p12, %p11;
	@%p12 bra 	$L__BB1_13;
	mad.lo.s32 	%r44, %r54, %r23, %r1;
	mul.wide.s32 	%rd68, %r44, 4;
	add.s64 	%rd69, %rd3, %rd68;
	ld.global.nc.f32 	%f104, [%rd69];
	mad.lo.s32 	%r45, %r54, %r24, %r1;
	mul.wide.s32 	%rd70, %r45, 4;
	add.s64 	%rd71, %rd2, %rd70;
	ld.global.nc.f32 	%f105, [%rd71];
	mul.f32 	%f106, %f15, %f105;
	fma.rn.f32 	%f107, %f14, %f104, %f106;
	mad.lo.s32 	%r46, %r54, %r25, %r2;
	mul.wide.s32 	%rd72, %r46, 4;
	add.s64 	%rd73, %rd1, %rd72;
	ld.global.nc.f32 	%f108, [%rd73];
	fma.rn.f32 	%f120, %f108, %f107, %f120;
$L__BB1_13:
	ld.param.f32 	%f112, [_Z37fused_A_plus_B_mul_C_transpose_kernelPKfS0_S0_Pfiiiiiiiffff_param_11];
	ld.param.u32 	%r48, [_Z37fused_A_plus_B_mul_C_transpose_kernelPKfS0_S0_Pfiiiiiiiffff_param_7];
	ld.param.u64 	%rd77, [_Z37fused_A_plus_B_mul_C_transpose_kernelPKfS0_S0_Pfiiiiiiiffff_param_3];
	mad.lo.s32 	%r47, %r48, %r2, %r1;
	cvta.to.global.u64 	%rd74, %rd77;
	mul.wide.s32 	%rd75, %r47, 4;
	add.s64 	%rd76, %rd74, %rd75;
	ld.global.f32 	%f109, [%rd76];
	mul.f32 	%f110, %f16, %f109;
	fma.rn.f32 	%f111, %f112, %f120, %f110;
	st.global.f32 	[%rd76], %f111;
$L__BB1_14:
	ret;

}
	// .globl	_Z15sum_to_2_kernelPKfS0_PfS1_iiiiiiffffff
.visible .entry _Z15sum_to_2_kernelPKfS0_PfS1_iiiiiiffffff(
	.param .u64 .ptr .align 1 _Z15sum_to_2_kernelPKfS0_PfS1_iiiiiiffffff_param_0,
	.param .u64 .ptr .align 1 _Z15sum_to_2_kernelPKfS0_PfS1_iiiiiiffffff_param_1,
	.param .u64 .ptr .align 1 _Z15sum_to_2_kernelPKfS0_PfS1_iiiiiiffffff_param_2,
	.param .u64 .ptr .align 1 _Z15sum_to_2_kernelPKfS0_PfS1_iiiiiiffffff_param_3,
	.param .u32 _Z15sum_to_2_kernelPKfS0_PfS1_iiiiiiffffff_param_4,
	.param .u32 _Z15sum_to_2_kernelPKfS0_PfS1_iiiiiiffffff_param_5,
	.param .u32 _Z15sum_to_2_kernelPKfS0_PfS1_iiiiiiffffff_param_6,
	.param .u32 _Z15sum_to_2_kernelPKfS0_PfS1_iiiiiiffffff_param_7,
	.param .u32 _Z15sum_to_2_kernelPKfS0_PfS1_iiiiiiffffff_param_8,
	.param .u32 _Z15sum_to_2_kernelPKfS0_PfS1_iiiiiiffffff_param_9,
	.param .f32 _Z15sum_to_2_kernelPKfS0_PfS1_iiiiiiffffff_param_10,
	.param .f32 _Z15sum_to_2_kernelPKfS0_PfS1_iiiiiiffffff_param_11,
	.param .f32 _Z15sum_to_2_kernelPKfS0_PfS1_iiiiiiffffff_param_12,
	.param .f32 _Z15sum_to_2_kernelPKfS0_PfS1_iiiiiiffffff_param_13,
	.param .f32 _Z15sum_to_2_kernelPKfS0_PfS1_iiiiiiffffff_param_14,
	.param .f32 _Z15sum_to_2_kernelPKfS0_PfS1_iiiiiiffffff_param_15
)
{
	.reg .pred 	%p<4>;
	.reg .b32 	%r<19>;
	.reg .b32 	%f<17>;
	.reg .b64 	%rd<17>;

	ld.param.u64 	%rd1, [_Z15sum_to_2_kernelPKfS0_PfS1_iiiiiiffffff_param_0];
	ld.param.u64 	%rd2, [_Z15sum_to_2_kernelPKfS0_PfS1_iiiiiiffffff_param_1];
	ld.param.u64 	%rd3, [_Z15sum_to_2_kernelPKfS0_PfS1_iiiiiiffffff_param_2];
	ld.param.u64 	%rd4, [_Z15sum_to_2_kernelPKfS0_PfS1_iiiiiiffffff_param_3];
	ld.param.u32 	%r3, [_Z15sum_to_2_kernelPKfS0_PfS1_iiiiiiffffff_param_4];
	ld.param.u32 	%r4, [_Z15sum_to_2_kernelPKfS0_PfS1_iiiiiiffffff_param_5];
	ld.param.u32 	%r5, [_Z15sum_to_2_kernelPKfS0_PfS1_iiiiiiffffff_param_6];
	ld.param.u32 	%r6, [_Z15sum_to_2_kernelPKfS0_PfS1_iiiiiiffffff_param_7];
	ld.param.u32 	%r7, [_Z15sum_to_2_kernelPKfS0_PfS1_iiiiiiffffff_param_8];
	ld.param.u32 	%r8, [_Z15sum_to_2_kernelPKfS0_PfS1_iiiiiiffffff_param_9];
	ld.param.f32 	%f1, [_Z15sum_to_2_kernelPKfS0_PfS1_iiiiiiffffff_param_10];
	ld.param.f32 	%f2, [_Z15sum_to_2_kernelPKfS0_PfS1_iiiiiiffffff_param_11];
	ld.param.f32 	%f3, [_Z15sum_to_2_kernelPKfS0_PfS1_iiiiiiffffff_param_12];
	ld.param.f32 	%f4, [_Z15sum_to_2_kernelPKfS0_PfS1_iiiiiiffffff_param_13];
	ld.param.f32 	%f5, [_Z15sum_to_2_kernelPKfS0_PfS1_iiiiiiffffff_param_14];
	ld.param.f32 	%f6, [_Z15sum_to_2_kernelPKfS0_PfS1_iiiiiiffffff_param_15];
	mov.u32 	%r9, %ctaid.y;
	mov.u32 	%r10, %ntid.y;
	mov.u32 	%r11, %tid.y;
	mad.lo.s32 	%r1, %r9, %r10, %r11;
	mov.u32 	%r12, %ctaid.x;
	mov.u32 	%r13, %ntid.x;
	mov.u32 	%r14, %tid.x;
	mad.lo.s32 	%r2, %r12, %r13, %r14;
	setp.ge.s32 	%p1, %r1, %r7;
	setp.ge.s32 	%p2, %r2, %r8;
	or.pred  	%p3, %p1, %p2;
	@%p3 bra 	$L__BB2_2;
	cvta.to.global.u64 	%rd5, %rd1;
	cvta.to.global.u64 	%rd6, %rd2;
	cvta.to.global.u64 	%rd7, %rd3;
	cvta.to.global.u64 	%rd8, %rd4;
	mad.lo.s32 	%r15, %r3, %r2, %r1;
	mul.wide.s32 	%rd9, %r15, 4;
	add.s64 	%rd10, %rd5, %rd9;
	ld.global.nc.f32 	%f7, [%rd10];
	mad.lo.s32 	%r16, %r4, %r2, %r1;
	mul.wide.s32 	%rd11, %r16, 4;
	add.s64 	%rd12, %rd6, %rd11;
	ld.global.nc.f32 	%f8, [%rd12];
	mul.f32 	%f9, %f2, %f8;
	fma.rn.f32 	%f10, %f1, %f7, %f9;
	mad.lo.s32 	%r17, %r5, %r2, %r1;
	mul.wide.s32 	%rd13, %r17, 4;
	add.s64 	%rd14, %rd7, %rd13;
	ld.global.f32 	%f11, [%rd14];
	mul.f32 	%f12, %f3, %f10;
	fma.rn.f32 	%f13, %f5, %f11, %f12;
	st.global.f32 	[%rd14], %f13;
	mad.lo.s32 	%r18, %r6, %r2, %r1;
	mul.wide.s32 	%rd15, %r18, 4;
	add.s64 	%rd16, %rd8, %rd15;
	ld.global.f32 	%f14, [%rd16];
	mul.f32 	%f15, %f6, %f14;
	fma.rn.f32 	%f16, %f4, %f10, %f15;
	st.global.f32 	[%rd16], %f16;
$L__BB2_2:
	ret;

}
	// .globl	_Z12sum_3_kernelPKfS0_S0_Pfiiiiiiffff
.visible .entry _Z12sum_3_kernelPKfS0_S0_Pfiiiiiiffff(
	.param .u64 .ptr .align 1 _Z12sum_3_kernelPKfS0_S0_Pfiiiiiiffff_param_0,
	.param .u64 .ptr .align 1 _Z12sum_3_kernelPKfS0_S0_Pfiiiiiiffff_param_1,
	.param .u64 .ptr .align 1 _Z12sum_3_kernelPKfS0_S0_Pfiiiiiiffff_param_2,
	.param .u64 .ptr .align 1 _Z12sum_3_kernelPKfS0_S0_Pfiiiiiiffff_param_3,
	.param .u32 _Z12sum_3_kernelPKfS0_S0_Pfiiiiiiffff_param_4,
	.param .u32 _Z12sum_3_kernelPKfS0_S0_Pfiiiiiiffff_param_5,
	.param .u32 _Z12sum_3_kernelPKfS0_S0_Pfiiiiiiffff_param_6,
	.param .u32 _Z12sum_3_kernelPKfS0_S0_Pfiiiiiiffff_param_7,
	.param .u32 _Z12sum_3_kernelPKfS0_S0_Pfiiiiiiffff_param_8,
	.param .u32 _Z12sum_3_kernelPKfS0_S0_Pfiiiiiiffff_param_9,
	.param .f32 _Z12sum_3_kernelPKfS0_S0_Pfiiiiiiffff_param_10,
	.param .f32 _Z12sum_3_kernelPKfS0_S0_Pfiiiiiiffff_param_11,
	.param .f32 _Z12sum_3_kernelPKfS0_S0_Pfiiiiiiffff_param_12,
	.param .f32 _Z12sum_3_kernelPKfS0_S0_Pfiiiiiiffff_param_13
)
{
	.reg .pred 	%p<4>;
	.reg .b32 	%r<19>;
	.reg .b32 	%f<13>;
	.reg .b64 	%rd<17>;

	ld.param.u64 	%rd1, [_Z12sum_3_kernelPKfS0_S0_Pfiiiiiiffff_param_0];
	ld.param.u64 	%rd2, [_Z12sum_3_kernelPKfS0_S0_Pfiiiiiiffff_param_1];
	ld.param.u64 	%rd3, [_Z12sum_3_kernelPKfS0_S0_Pfiiiiiiffff_param_2];
	ld.param.u64 	%rd4, [_Z12sum_3_kernelPKfS0_S0_Pfiiiiiiffff_param_3];
	ld.param.u32 	%r3, [_Z12sum_3_kernelPKfS0_S0_Pfiiiiiiffff_param_4];
	ld.param.u32 	%r4, [_Z12sum_3_kernelPKfS0_S0_Pfiiiiiiffff_param_5];
	ld.param.u32 	%r5, [_Z12sum_3_kernelPKfS0_S0_Pfiiiiiiffff_param_6];
	ld.param.u32 	%r6, [_Z12sum_3_kernelPKfS0_S0_Pfiiiiiiffff_param_7];
	ld.param.u32 	%r7, [_Z12sum_3_kernelPKfS0_S0_Pfiiiiiiffff_param_8];
	ld.param.u32 	%r8, [_Z12sum_3_kernelPKfS0_S0_Pfiiiiiiffff_param_9];
	ld.param.f32 	%f1, [_Z12sum_3_kernelPKfS0_S0_Pfiiiiiiffff_param_10];
	ld.param.f32 	%f2, [_Z12sum_3_kernelPKfS0_S0_Pfiiiiiiffff_param_11];
	ld.param.f32 	%f3, [_Z12sum_3_kernelPKfS0_S0_Pfiiiiiiffff_param_12];
	ld.param.f32 	%f4, [_Z12sum_3_kernelPKfS0_S0_Pfiiiiiiffff_param_13];
	mov.u32 	%r9, %ctaid.y;
	mov.u32 	%r10, %ntid.y;
	mov.u32 	%r11, %tid.y;
	mad.lo.s32 	%r1, %r9, %r10, %r11;
	mov.u32 	%r12, %ctaid.x;
	mov.u32 	%r13, %ntid.x;
	mov.u32 	%r14, %tid.x;
	mad.lo.s32 	%r2, %r12, %r13, %r14;
	setp.ge.s32 	%p1, %r1, %r7;
	setp.ge.s32 	%p2, %r2, %r8;
	or.pred  	%p3, %p1, %p2;
	@%p3 bra 	$L__BB3_2;
	cvta.to.global.u64 	%rd5, %rd1;
	cvta.to.global.u64 	%rd6, %rd2;
	cvta.to.global.u64 	%rd7, %rd3;
	cvta.to.global.u64 	%rd8, %rd4;
	mad.lo.s32 	%r15, %r3, %r2, %r1;
	mul.wide.s32 	%rd9, %r15, 4;
	add.s64 	%rd10, %rd5, %rd9;
	ld.global.nc.f32 	%f5, [%rd10];
	mad.lo.s32 	%r16, %r4, %r2, %r1;
	mul.wide.s32 	%rd11, %r16, 4;
	add.s64 	%rd12, %rd6, %rd11;
	ld.global.nc.f32 	%f6, [%rd12];
	mul.f32 	%f7, %f2, %f6;
	fma.rn.f32 	%f8, %f1, %f5, %f7;
	mad.lo.s32 	%r17, %r5, %r2, %r1;
	mul.wide.s32 	%rd13, %r17, 4;
	add.s64 	%rd14, %rd7, %rd13;
	ld.global.nc.f32 	%f9, [%rd14];
	fma.rn.f32 	%f10, %f3, %f9, %f8;
	mad.lo.s32 	%r18, %r6, %r2, %r1;
	mul.wide.s32 	%rd15, %r18, 4;
	add.s64 	%rd16, %rd8, %rd15;
	ld.global.f32 	%f11, [%rd16];
	fma.rn.f32 	%f12, %f4, %f11, %f10;
	st.global.f32 	[%rd16], %f12;
$L__BB3_2:
	ret;

}
	// .globl	_Z10add_kernelPKfS0_Pfiiiiifff
.visible .entry _Z10add_kernelPKfS0_Pfiiiiifff(
	.param .u64 .ptr .align 1 _Z10add_kernelPKfS0_Pfiiiiifff_param_0,
	.param .u64 .ptr .align 1 _Z10add_kernelPKfS0_Pfiiiiifff_param_1,
	.param .u64 .ptr .align 1 _Z10add_kernelPKfS0_Pfiiiiifff_param_2,
	.param .u32 _Z10add_kernelPKfS0_Pfiiiiifff_param_3,
	.param .u32 _Z10add_kernelPKfS0_Pfiiiiifff_param_4,
	.param .u32 _Z10add_kernelPKfS0_Pfiiiiifff_param_5,
	.param .u32 _Z10add_kernelPKfS0_Pfiiiiifff_param_6,
	.param .u32 _Z10add_kernelPKfS0_Pfiiiiifff_param_7,
	.param .f32 _Z10add_kernelPKfS0_Pfiiiiifff_param_8,
	.param .f32 _Z10add_kernelPKfS0_Pfiiiiifff_param_9,
	.param .f32 _Z10add_kernelPKfS0_Pfiiiiifff_param_10
)
{
	.reg .pred 	%p<4>;
	.reg .b32 	%r<17>;
	.reg .b32 	%f<10>;
	.reg .b64 	%rd<13>;

	ld.param.u64 	%rd1, [_Z10add_kernelPKfS0_Pfiiiiifff_param_0];
	ld.param.u64 	%rd2, [_Z10add_kernelPKfS0_Pfiiiiifff_param_1];
	ld.param.u64 	%rd3, [_Z10add_kernelPKfS0_Pfiiiiifff_param_2];
	ld.param.u32 	%r3, [_Z10add_kernelPKfS0_Pfiiiiifff_param_3];
	ld.param.u32 	%r4, [_Z10add_kernelPKfS0_Pfiiiiifff_param_4];
	ld.param.u32 	%r5, [_Z10add_kernelPKfS0_Pfiiiiifff_param_5];
	ld.param.u32 	%r6, [_Z10add_kernelPKfS0_Pfiiiiifff_param_6];
	ld.param.u32 	%r7, [_Z10add_kernelPKfS0_Pfiiiiifff_param_7];
	ld.param.f32 	%f1, [_Z10add_kernelPKfS0_Pfiiiiifff_param_8];
	ld.param.f32 	%f2, [_Z10add_kernelPKfS0_Pfiiiiifff_param_9];
	ld.param.f32 	%f3, [_Z10add_kernelPKfS0_Pfiiiiifff_param_10];
	mov.u32 	%r8, %ctaid.y;
	mov.u32 	%r9, %ntid.y;
	mov.u32 	%r10, %tid.y;
	mad.lo.s32 	%r1, %r8, %r9, %r10;
	mov.u32 	%r11, %ctaid.x;
	mov.u32 	%r12, %ntid.x;
	mov.u32 	%r13, %tid.x;
	mad.lo.s32 	%r2, %r11, %r12, %r13;
	setp.ge.s32 	%p1, %r1, %r6;
	setp.ge.s32 	%p2, %r2, %r7;
	or.pred  	%p3, %p1, %p2;
	@%p3 bra 	$L__BB4_2;
	cvta.to.global.u64 	%rd4, %rd1;
	cvta.to.global.u64 	%rd5, %rd2;
	cvta.to.global.u64 	%rd6, %rd3;
	mad.lo.s32 	%r14, %r3, %r2, %r1;
	mul.wide.s32 	%rd7, %r14, 4;
	add.s64 	%rd8, %rd4, %rd7;
	ld.global.nc.f32 	%f4, [%rd8];
	mad.lo.s32 	%r15, %r4, %r2, %r1;
	mul.wide.s32 	%rd9, %r15, 4;
	add.s64 	%rd10, %rd5, %rd9;
	ld.global.nc.f32 	%f5, [%rd10];
	mul.f32 	%f6, %f2, %f5;
	fma.rn.f32 	%f7, %f1, %f4, %f6;
	mad.lo.s32 	%r16, %r5, %r2, %r1;
	mul.wide.s32 	%rd11, %r16, 4;
	add.s64 	%rd12, %rd6, %rd11;
	ld.global.f32 	%f8, [%rd12];
	fma.rn.f32 	%f9, %f3, %f8, %f7;
	st.global.f32 	[%rd12], %f9;
$L__BB4_2:
	ret;

}
	// .globl	_Z43fused_A_mul_B_plus_C_transpose_tiled_kernelILi16EEvPKfS1_S1_Pfiiiiiiiffff
.visible .entry _Z43fused_A_mul_B_plus_C_transpose_tiled_kernelILi16EEvPKfS1_S1_Pfiiiiiiiffff(
	.param .u64 .ptr .align 1 _Z43fused_A_mul_B_plus_C_transpose_tiled_kernelILi16EEvPKfS1_S1_Pfiiiiiiiffff_param_0,
	.param .u64 .ptr .align 1 _Z43fused_A_mul_B_plus_C_transpose_tiled_kernelILi16EEvPKfS1_S1_Pfiiiiiiiffff_param_1,
	.param .u64 .ptr .align 1 _Z43fused_A_mul_B_plus_C_transpose_tiled_kernelILi16EEvPKfS1_S1_Pfiiiiiiiffff_param_2,
	.param .u64 .ptr .align 1 _Z43fused_A_mul_B_plus_C_transpose_tiled_kernelILi16EEvPKfS1_S1_Pfiiiiiiiffff_param_3,
	.param .u32 _Z43fused_A_mul_B_plus_C_transpose_tiled_kernelILi16EEvPKfS1_S1_Pfiiiiiiiffff_param_4,
	.param .u32 _Z43fused_A_mul_B_plus_C_transpose_tiled_kernelILi16EEvPKfS1_S1_Pfiiiiiiiffff_param_5,
	.param .u32 _Z43fused_A_mul_B_plus_C_transpose_tiled_kernelILi16EEvPKfS1_S1_Pfiiiiiiiffff_param_6,
	.param .u32 _Z43fused_A_mul_B_plus_C_transpose_tiled_kernelILi16EEvPKfS1_S1_Pfiiiiiiiffff_param_7,
	.param .u32 _Z43fused_A_mul_B_plus_C_transpose_tiled_kernelILi16EEvPKfS1_S1_Pfiiiiiiiffff_param_8,
	.param .u32 _Z43fused_A_mul_B_plus_C_transpose_tiled_kernelILi16EEvPKfS1_S1_Pfiiiiiiiffff_param_9,
	.param .u32 _Z43fused_A_mul_B_plus_C_transpose_tiled_kernelILi16EEvPKfS1_S1_Pfiiiiiiiffff_param_10,
	.param .f32 _Z43fused_A_mul_B_plus_C_transpose_tiled_kernelILi16EEvPKfS1_S1_Pfiiiiiiiffff_param_11,
	.param .f32 _Z43fused_A_mul_B_plus_C_transpose_tiled_kernelILi16EEvPKfS1_S1_Pfiiiiiiiffff_param_12,
	.param .f32 _Z43fused_A_mul_B_plus_C_transpose_tiled_kernelILi16EEvPKfS1_S1_Pfiiiiiiiffff_param_13,
	.param .f32 _Z43fused_A_mul_B_plus_C_transpose_tiled_kernelILi16EEvPKfS1_S1_Pfiiiiiiiffff_param_14
)
{
	.reg .pred 	%p<12>;
	.reg .b32 	%r<58>;
	.reg .b32 	%f<75>;
	.reg .b64 	%rd<21>;
	// demoted variable
	.shared .align 4 .b8 _ZZ43fused_A_mul_B_plus_C_transpose_tiled_kernelILi16EEvPKfS1_S1_PfiiiiiiiffffE6tile_A[1024];
	// demoted variable
	.shared .align 4 .b8 _ZZ43fused_A_mul_B_plus_C_transpose_tiled_kernelILi16EEvPKfS1_S1_PfiiiiiiiffffE7tile_BC[1024];
	ld.param.u32 	%r30, [_Z43fused_A_mul_B_plus_C_transpose_tiled_kernelILi16EEvPKfS1_S1_Pfiiiiiiiffff_param_4];
	ld.param.u32 	%r31, [_Z43fused_A_mul_B_plus_C_transpose_tiled_kernelILi16EEvPKfS1_S1_Pfiiiiiiiffff_param_5];
	ld.param.u32 	%r32, [_Z43fused_A_mul_B_plus_C_transpose_tiled_kernelILi16EEvPKfS1_S1_Pfiiiiiiiffff_param_6];
	ld.param.u32 	%r34, [_Z43fused_A_mul_B_plus_C_transpose_tiled_kernelILi16EEvPKfS1_S1_Pfiiiiiiiffff_param_8];
	ld.param.u32 	%r35, [_Z43fused_A_mul_B_plus_C_transpose_tiled_kernelILi16EEvPKfS1_S1_Pfiiiiiiiffff_param_9];
	ld.param.u32 	%r36, [_Z43fused_A_mul_B_plus_C_transpose_tiled_kernelILi16EEvPKfS1_S1_Pfiiiiiiiffff_param_10];
	ld.param.f32 	%f9, [_Z43fused_A_mul_B_plus_C_transpose_tiled_kernelILi16EEvPKfS1_S1_Pfiiiiiiiffff_param_12];
	ld.param.f32 	%f10, [_Z43fused_A_mul_B_plus_C_transpose_tiled_kernelILi16EEvPKfS1_S1_Pfiiiiiiiffff_param_13];
	mov.u32 	%r37, %ctaid.y;
	shl.b32 	%r1, %r37, 4;
	mov.u32 	%r54, %tid.y;
	add.s32 	%r3, %r1, %r54;
	mov.u32 	%r38, %ctaid.x;
	shl.b32 	%r4, %r38, 4;
	mov.u32 	%r52, %tid.x;
	add.s32 	%r6, %r4, %r52;
	setp.lt.s32 	%p1, %r36, 1;
	mov.f32 	%f74, 0f00000000;
	@%p1 bra 	$L__BB5_7;
	ld.param.u64 	%rd19, [_Z43fused_A_mul_B_plus_C_transpose_tiled_kernelILi16EEvPKfS1_S1_Pfiiiiiiiffff_param_2];
	ld.param.u64 	%rd18, [_Z43fused_A_mul_B_plus_C_transpose_tiled_kernelILi16EEvPKfS1_S1_Pfiiiiiiiffff_param_1];
	ld.param.u64 	%rd17, [_Z43fused_A_mul_B_plus_C_transpose_tiled_kernelILi16EEvPKfS1_S1_Pfiiiiiiiffff_param_0];
	add.s32 	%r39, %r36, 15;
	shr.u32 	%r40, %r39, 4;
	shl.b32 	%r41, %r54, 6;
	mov.u32 	%r42, _ZZ43fused_A_mul_B_plus_C_transpose_tiled_kernelILi16EEvPKfS1_S1_PfiiiiiiiffffE6tile_A;
	add.s32 	%r7, %r42, %r41;
	shl.b32 	%r43, %r52, 2;
	add.s32 	%r8, %r7, %r43;
	shl.b32 	%r44, %r52, 6;
	mov.u32 	%r45, _ZZ43fused_A_mul_B_plus_C_transpose_tiled_kernelILi16EEvPKfS1_S1_PfiiiiiiiffffE7tile_BC;
	add.s32 	%r9, %r45, %r44;
	shl.b32 	%r46, %r54, 2;
	add.s32 	%r10, %r9, %r46;
	neg.s32 	%r57, %r40;
	mad.lo.s32 	%r47, %r54, %r31, %r52;
	add.s32 	%r56, %r47, %r4;
	shl.b32 	%r13, %r31, 4;
	mad.lo.s32 	%r48, %r54, %r32, %r52;
	add.s32 	%r55, %r48, %r4;
	shl.b32 	%r15, %r32, 4;
	mad.lo.s32 	%r49, %r52, %r30, %r54;
	add.s32 	%r53, %r49, %r1;
	shl.b32 	%r17, %r30, 4;
	cvta.to.global.u64 	%rd1, %rd17;
	cvta.to.global.u64 	%rd2, %rd18;
	cvta.to.global.u64 	%rd3, %rd19;
	mov.f32 	%f74, 0f00000000;
$L__BB5_2:
	setp.ge.s32 	%p2, %r3, %r34;
	setp.ge.s32 	%p3, %r52, %r36;
	mov.f32 	%f72, 0f00000000;
	or.pred  	%p4, %p2, %p3;
	@%p4 bra 	$L__BB5_4;
	mul.wide.s32 	%rd8, %r53, 4;
	add.s64 	%rd9, %rd1, %rd8;
	ld.global.nc.f32 	%f72, [%rd9];
$L__BB5_4:
	setp.ge.s32 	%p5, %r6, %r35;
	st.shared.f32 	[%r8], %f72;
	setp.ge.s32 	%p6, %r54, %r36;
	mov.f32 	%f73, 0f00000000;
	or.pred  	%p7, %p5, %p6;
	@%p7 bra 	$L__BB5_6;
	mul.wide.s32 	%rd10, %r56, 4;
	add.s64 	%rd11, %rd2, %rd10;
	ld.global.nc.f32 	%f16, [%rd11];
	mul.wide.s32 	%rd12, %r55, 4;
	add.s64 	%rd13, %rd3, %rd12;
	ld.global.nc.f32 	%f17, [%rd13];
	mul.f32 	%f18, %f10, %f17;
	fma.rn.f32 	%f73, %f9, %f16, %f18;
$L__BB5_6:
	st.shared.f32 	[%r10], %f73;
	bar.sync 	0;
	ld.shared.f32 	%f19, [%r7];
	ld.shared.f32 	%f20, [%r9];
	fma.rn.f32 	%f21, %f19, %f20, %f74;
	ld.shared.f32 	%f22, [%r7+4];
	ld.shared.f32 	%f23, [%r9+4];
	fma.rn.f32 	%f24, %f22, %f23, %f21;
	ld.shared.f32 	%f25, [%r7+8];
	ld.shared.f32 	%f26, [%r9+8];
	fma.rn.f32 	%f27, %f25, %f26, %f24;
	ld.shared.f32 	%f28, [%r7+12];
	ld.shared.f32 	%f29, [%r9+12];
	fma.rn.f32 	%f30, %f28, %f29, %f27;
	ld.shared.f32 	%f31, [%r7+16];
	ld.shared.f32 	%f32, [%r9+16];
	fma.rn.f32 	%f33, %f31, %f32, %f30;
	ld.shared.f32 	%f34, [%r7+20];
	ld.shared.f32 	%f35, [%r9+20];
	fma.rn.f32 	%f36, %f34, %f35, %f33;
	ld.shared.f32 	%f37, [%r7+24];
	ld.shared.f32 	%f38, [%r9+24];
	fma.rn.f32 	%f39, %f37, %f38, %f36;
	ld.shared.f32 	%f40, [%r7+28];
	ld.shared.f32 	%f41, [%r9+28];
	fma.rn.f32 	%f42, %f40, %f41, %f39;
	ld.shared.f32 	%f43, [%r7+32];
	ld.shared.f32 	%f44, [%r9+32];
	fma.rn.f32 	%f45, %f43, %f44, %f42;
	ld.shared.f32 	%f46, [%r7+36];
	ld.shared.f32 	%f47, [%r9+36];
	fma.rn.f32 	%f48, %f46, %f47, %f45;
	ld.shared.f32 	%f49, [%r7+40];
	ld.shared.f32 	%f50, [%r9+40];
	fma.rn.f32 	%f51, %f49, %f50, %f48;
	ld.shared.f32 	%f52, [%r7+44];
	ld.shared.f32 	%f53, [%r9+44];
	fma.rn.f32 	%f54, %f52, %f53, %f51;
	ld.shared.f32 	%f55, [%r7+48];
	ld.shared.f32 	%f56, [%r9+48];
	fma.rn.f32 	%f57, %f55, %f56, %f54;
	ld.shared.f32 	%f58, [%r7+52];
	ld.shared.f32 	%f59, [%r9+52];
	fma.rn.f32 	%f60, %f58, %f59, %f57;
	ld.shared.f32 	%f61, [%r7+56];
	ld.shared.f32 	%f62, [%r9+56];
	fma.rn.f32 	%f63, %f61, %f62, %f60;
	ld.shared.f32 	%f64, [%r7+60];
	ld.shared.f32 	%f65, [%r9+60];
	fma.rn.f32 	%f74, %f64, %f65, %f63;
	bar.sync 	0;
	add.s32 	%r57, %r57, 1;
	setp.ne.s32 	%p8, %r57, 0;
	add.s32 	%r56, %r56, %r13;
	add.s32 	%r55, %r55, %r15;
	add.s32 	%r54, %r54, 16;
	add.s32 	%r53, %r53, %r17;
	add.s32 	%r52, %r52, 16;
	@%p8 bra 	$L__BB5_2;
$L__BB5_7:
	setp.ge.s32 	%p9, %r3, %r34;
	setp.ge.s32 	%p10, %r6, %r35;
	or.pred  	%p11, %p9, %p10;
	@%p11 bra 	$L__BB5_9;
	ld.param.f32 	%f70, [_Z43fused_A_mul_B_plus_C_transpose_tiled_kernelILi16EEvPKfS1_S1_Pfiiiiiiiffff_param_14];
	ld.param.f32 	%f69, [_Z43fused_A_mul_B_plus_C_transpose_tiled_kernelILi16EEvPKfS1_S1_Pfiiiiiiiffff_param_11];
	ld.param.u32 	%r51, [_Z43fused_A_mul_B_plus_C_transpose_tiled_kernelILi16EEvPKfS1_S1_Pfiiiiiiiffff_param_7];
	ld.param.u64 	%rd20, [_Z43fused_A_mul_B_plus_C_transpose_tiled_kernelILi16EEvPKfS1_S1_Pfiiiiiiiffff_param_3];
	mad.lo.s32 	%r50, %r51, %r6, %r3;
	cvta.to.global.u64 	%rd14, %rd20;
	mul.wide.s32 	%rd15, %r50, 4;
	add.s64 	%rd16, %rd14, %rd15;
	ld.global.f32 	%f66, [%rd16];
	mul.f32 	%f67, %f70, %f66;
	fma.rn.f32 	%f68, %f69, %f74, %f67;
	st.global.f32 	[%rd16], %f68;
$L__BB5_9:
	ret;

}
	// .globl	_Z43fused_A_plus_B_mul_C_transpose_tiled_kernelILi16EEvPKfS1_S1_Pfiiiiiiiffff
.visible .entry _Z43fused_A_plus_B_mul_C_transpose_tiled_kernelILi16EEvPKfS1_S1_Pfiiiiiiiffff(
	.param .u64 .ptr .align 1 _Z43fused_A_plus_B_mul_C_transpose_tiled_kernelILi16EEvPKfS1_S1_Pfiiiiiiiffff_param_0,
	.param .u64 .ptr .align 1 _Z43fused_A_plus_B_mul_C_transpose_tiled_kernelILi16EEvPKfS1_S1_Pfiiiiiiiffff_param_1,
	.param .u64 .ptr .align 1 _Z43fused_A_plus_B_mul_C_transpose_tiled_kernelILi16EEvPKfS1_S1_Pfiiiiiiiffff_param_2,
	.param .u64 .ptr .align 1 _Z43fused_A_plus_B_mul_C_transpose_tiled_kernelILi16EEvPKfS1_S1_Pfiiiiiiiffff_param_3,
	.param .u32 _Z43fused_A_plus_B_mul_C_transpose_tiled_kernelILi16EEvPKfS1_S1_Pfiiiiiiiffff_param_4,
	.param .u32 _Z43fused_A_plus_B_mul_C_transpose_tiled_kernelILi16EEvPKfS1_S1_Pfiiiiiiiffff_param_5,
	.param .u32 _Z43fused_A_plus_B_mul_C_transpose_tiled_kernelILi16EEvPKfS1_S1_Pfiiiiiiiffff_param_6,
	.param .u32 _Z43fused_A_plus_B_mul_C_transpose_tiled_kernelILi16EEvPKfS1_S1_Pfiiiiiiiffff_param_7,
	.param .u32 _Z43fused_A_plus_B_mul_C_transpose_tiled_kernelILi16EEvPKfS1_S1_Pfiiiiiiiffff_param_8,
	.param .u32 _Z43fused_A_plus_B_mul_C_transpose_tiled_kernelILi16EEvPKfS1_S1_Pfiiiiiiiffff_param_9,
	.param .u32 _Z43fused_A_plus_B_mul_C_transpose_tiled_kernelILi16EEvPKfS1_S1_Pfiiiiiiiffff_param_10,
	.param .f32 _Z43fused_A_plus_B_mul_C_transpose_tiled_kernelILi16EEvPKfS1_S1_Pfiiiiiiiffff_param_11,
	.param .f32 _Z43fused_A_plus_B_mul_C_transpose_tiled_kernelILi16EEvPKfS1_S1_Pfiiiiiiiffff_param_12,
	.param .f32 _Z43fused_A_plus_B_mul_C_transpose_tiled_kernelILi16EEvPKfS1_S1_Pfiiiiiiiffff_param_13,
	.param .f32 _Z43fused_A_plus_B_mul_C_transpose_tiled_kernelILi16EEvPKfS1_S1_Pfiiiiiiiffff_param_14
)
{
	.reg .pred 	%p<12>;
	.reg .b32 	%r<58>;
	.reg .b32 	%f<75>;
	.reg .b64 	%rd<21>;
	// demoted variable
	.shared .align 4 .b8 _ZZ43fused_A_plus_B_mul_C_transpose_tiled_kernelILi16EEvPKfS1_S1_PfiiiiiiiffffE7tile_AB[1024];
	// demoted variable
	.shared .align 4 .b8 _ZZ43fused_A_plus_B_mul_C_transpose_tiled_kernelILi16EEvPKfS1_S1_PfiiiiiiiffffE6tile_C[1024];
	ld.param.u32 	%r30, [_Z43fused_A_plus_B_mul_C_transpose_tiled_kernelILi16EEvPKfS1_S1_Pfiiiiiiiffff_param_4];
	ld.param.u32 	%r31, [_Z43fused_A_plus_B_mul_C_transpose_tiled_kernelILi16EEvPKfS1_S1_Pfiiiiiiiffff_param_5];
	ld.param.u32 	%r32, [_Z43fused_A_plus_B_mul_C_transpose_tiled_kernelILi16EEvPKfS1_S1_Pfiiiiiiiffff_param_6];
	ld.param.u32 	%r34, [_Z43fused_A_plus_B_mul_C_transpose_tiled_kernelILi16EEvPKfS1_S1_Pfiiiiiiiffff_param_8];
	ld.param.u32 	%r35, [_Z43fused_A_plus_B_mul_C_transpose_tiled_kernelILi16EEvPKfS1_S1_Pfiiiiiiiffff_param_9];
	ld.param.u32 	%r36, [_Z43fused_A_plus_B_mul_C_transpose_tiled_kernelILi16EEvPKfS1_S1_Pfiiiiiiiffff_param_10];
	ld.param.f32 	%f9, [_Z43fused_A_plus_B_mul_C_transpose_tiled_kernelILi16EEvPKfS1_S1_Pfiiiiiiiffff_param_12];
	ld.param.f32 	%f10, [_Z43fused_A_plus_B_mul_C_transpose_tiled_kernelILi16EEvPKfS1_S1_Pfiiiiiiiffff_param_13];
	mov.u32 	%r37, %ctaid.y;
	shl.b32 	%r1, %r37, 4;
	mov.u32 	%r55, %tid.y;
	add.s32 	%r3, %r1, %r55;
	mov.u32 	%r38, %ctaid.x;
	shl.b32 	%r4, %r38, 4;
	mov.u32 	%r52, %tid.x;
	add.s32 	%r6, %r4, %r52;
	setp.lt.s32 	%p1, %r36, 1;
	mov.f32 	%f74, 0f00000000;
	@%p1 bra 	$L__BB6_7;
	ld.param.u64 	%rd19, [_Z43fused_A_plus_B_mul_C_transpose_tiled_kernelILi16EEvPKfS1_S1_Pfiiiiiiiffff_param_2];
	ld.param.u64 	%rd18, [_Z43fused_A_plus_B_mul_C_transpose_tiled_kernelILi16EEvPKfS1_S1_Pfiiiiiiiffff_param_1];
	ld.param.u64 	%rd17, [_Z43fused_A_plus_B_mul_C_transpose_tiled_kernelILi16EEvPKfS1_S1_Pfiiiiiiiffff_param_0];
	add.s32 	%r39, %r36, 15;
	shr.u32 	%r40, %r39, 4;
	shl.b32 	%r41, %r55, 6;
	mov.u32 	%r42, _ZZ43fused_A_plus_B_mul_C_transpose_tiled_kernelILi16EEvPKfS1_S1_PfiiiiiiiffffE7tile_AB;
	add.s32 	%r7, %r42, %r41;
	shl.b32 	%r43, %r52, 2;
	add.s32 	%r8, %r7, %r43;
	shl.b32 	%r44, %r52, 6;
	mov.u32 	%r45, _ZZ43fused_A_plus_B_mul_C_transpose_tiled_kernelILi16EEvPKfS1_S1_PfiiiiiiiffffE6tile_C;
	add.s32 	%r9, %r45, %r44;
	shl.b32 	%r46, %r55, 2;
	add.s32 	%r10, %r9, %r46;
	neg.s32 	%r57, %r40;
	mad.lo.s32 	%r47, %r55, %r32, %r52;
	add.s32 	%r56, %r47, %r4;
	shl.b32 	%r13, %r32, 4;
	mad.lo.s32 	%r48, %r52, %r30, %r55;
	add.s32 	%r54, %r48, %r1;
	shl.b32 	%r15, %r30, 4;
	mad.lo.s32 	%r49, %r52, %r31, %r55;
	add.s32 	%r53, %r49, %r1;
	shl.b32 	%r17, %r31, 4;
	cvta.to.global.u64 	%rd1, %rd17;
	cvta.to.global.u64 	%rd2, %rd18;
	cvta.to.global.u64 	%rd3, %rd19;
	mov.f32 	%f74, 0f00000000;
$L__BB6_2:
	setp.ge.s32 	%p2, %r3, %r34;
	setp.ge.s32 	%p3, %r52, %r36;
	mov.f32 	%f72, 0f00000000;
	or.pred  	%p4, %p2, %p3;
	@%p4 bra 	$L__BB6_4;
	mul.wide.s32 	%rd8, %r54, 4;
	add.s64 	%rd9, %rd1, %rd8;
	ld.global.nc.f32 	%f15, [%rd9];
	mul.wide.s32 	%rd10, %r53, 4;
	add.s64 	%rd11, %rd2, %rd10;
	ld.global.nc.f32 	%f16, [%rd11];
	mul.f32 	%f17, %f10, %f16;
	fma.rn.f32 	%f72, %f9, %f15, %f17;
$L__BB6_4:
	setp.ge.s32 	%p5, %r6, %r35;
	st.shared.f32 	[%r8], %f72;
	setp.ge.s32 	%p6, %r55, %r36;
	mov.f32 	%f73, 0f00000000;
	or.pred  	%p7, %p5, %p6;
	@%p7 bra 	$L__BB6_6;
	mul.wide.s32 	%rd12, %r56, 4;
	add.s64 	%rd13, %rd3, %rd12;
	ld.global.nc.f32 	%f73, [%rd13];
$L__BB6_6:
	st.shared.f32 	[%r10], %f73;
	bar.sync 	0;
	ld.shared.f32 	%f19, [%r7];
	ld.shared.f32 	%f20, [%r9];
	fma.rn.f32 	%f21, %f19, %f20, %f74;
	ld.shared.f32 	%f22, [%r7+4];
	ld.shared.f32 	%f23, [%r9+4];
	fma.rn.f32 	%f24, %f22, %f23, %f21;
	ld.shared.f32 	%f25, [%r7+8];
	ld.shared.f32 	%f26, [%r9+8];
	fma.rn.f32 	%f27, %f25, %f26, %f24;
	ld.shared.f32 	%f28, [%r7+12];
	ld.shared.f32 	%f29, [%r9+12];
	fma.rn.f32 	%f30, %f28, %f29, %f27;
	ld.shared.f32 	%f31, [%r7+16];
	ld.shared.f32 	%f32, [%r9+16];
	fma.rn.f32 	%f33, %f31, %f32, %f30;
	ld.shared.f32 	%f34, [%r7+20];
	ld.shared.f32 	%f35, [%r9+20];
	fma.rn.f32 	%f36, %f34, %f35, %f33;
	ld.shared.f32 	%f37, [%r7+24];
	ld.shared.f32 	%f38, [%r9+24];
	fma.rn.f32 	%f39, %f37, %f38, %f36;
	ld.shared.f32 	%f40, [%r7+28];
	ld.shared.f32 	%f41, [%r9+28];
	fma.rn.f32 	%f42, %f40, %f41, %f39;
	ld.shared.f32 	%f43, [%r7+32];
	ld.shared.f32 	%f44, [%r9+32];
	fma.rn.f32 	%f45, %f43, %f44, %f42;
	ld.shared.f32 	%f46, [%r7+36];
	ld.shared.f32 	%f47, [%r9+36];
	fma.rn.f32 	%f48, %f46, %f47, %f45;
	ld.shared.f32 	%f49, [%r7+40];
	ld.shared.f32 	%f50, [%r9+40];
	fma.rn.f32 	%f51, %f49, %f50, %f48;
	ld.shared.f32 	%f52, [%r7+44];
	ld.shared.f32 	%f53, [%r9+44];
	fma.rn.f32 	%f54, %f52, %f53, %f51;
	ld.shared.f32 	%f55, [%r7+48];
	ld.shared.f32 	%f56, [%r9+48];
	fma.rn.f32 	%f57, %f55, %f56, %f54;
	ld.shared.f32 	%f58, [%r7+52];
	ld.shared.f32 	%f59, [%r9+52];
	fma.rn.f32 	%f60, %f58, %f59, %f57;
	ld.shared.f32 	%f61, [%r7+56];
	ld.shared.f32 	%f62, [%r9+56];
	fma.rn.f32 	%f63, %f61, %f62, %f60;
	ld.shared.f32 	%f64, [%r7+60];
	ld.shared.f32 	%f65, [%r9+60];
	fma.rn.f32 	%f74, %f64, %f65, %f63;
	bar.sync 	0;
	add.s32 	%r57, %r57, 1;
	setp.ne.s32 	%p8, %r57, 0;
	add.s32 	%r56, %r56, %r13;
	add.s32 	%r55, %r55, 16;
	add.s32 	%r54, %r54, %r15;
	add.s32 	%r53, %r53, %r17;
	add.s32 	%r52, %r52, 16;
	@%p8 bra 	$L__BB6_2;
$L__BB6_7:
	setp.ge.s32 	%p9, %r3, %r34;
	setp.ge.s32 	%p10, %r6, %r35;
	or.pred  	%p11, %p9, %p10;
	@%p11 bra 	$L__BB6_9;
	ld.param.f32 	%f70, [_Z43fused_A_plus_B_mul_C_transpose_tiled_kernelILi16EEvPKfS1_S1_Pfiiiiiiiffff_param_14];
	ld.param.f32 	%f69, [_Z43fused_A_plus_B_mul_C_transpose_tiled_kernelILi16EEvPKfS1_S1_Pfiiiiiiiffff_param_11];
	ld.param.u32 	%r51, [_Z43fused_A_plus_B_mul_C_transpose_tiled_kernelILi16EEvPKfS1_S1_Pfiiiiiiiffff_param_7];
	ld.param.u64 	%rd20, [_Z43fused_A_plus_B_mul_C_transpose_tiled_kernelILi16EEvPKfS1_S1_Pfiiiiiiiffff_param_3];
	mad.lo.s32 	%r50, %r51, %r6, %r3;
	cvta.to.global.u64 	%rd14, %rd20;
	mul.wide.s32 	%rd15, %r50, 4;
	add.s64 	%rd16, %rd14, %rd15;
	ld.global.f32 	%f66, [%rd16];
	mul.f32 	%f67, %f70, %f66;
	fma.rn.f32 	%f68, %f69, %f74, %f67;
	st.global.f32 	[%rd16], %f68;
$L__BB6_9:
	ret;

}


// ===== COMPILED SASS (sm_100) =====

	.target	sm_100

	.elftype	@"ET_EXEC"


//--------------------- .note.nv.tkinfo           --------------------------
	.section	.note.nv.tkinfo,"",@"SHT_NOTE"
	.sectionflags	@"SHF_NOTE_NV_TKINFO"
	.tkinfo
        /*0018*/ 	.word	0x00000002
        /*0030*/ 	.string	""
        /*0030*/ 	.string	"ptxas"
        /*0030*/ 	.string	"Cuda compilation tools, release 13.0, V13.0.88"
        /*0030*/ 	.string	"Build cuda_13.0.r13.0/compiler.36424714_0"
        /*0030*/ 	.string	"-arch sm_100 -m 64 "



//--------------------- .note.nv.cuinfo           --------------------------
	.section	.note.nv.cuinfo,"",@"SHT_NOTE"
	.sectionflags	@"SHF_NOTE_NV_CUINFO"
        /*0018*/ 	.short	0x0002
        /*001a*/ 	.short	0x0064
        /*001c*/ 	.short	0x0082
	.zero		2


//--------------------- .nv.info                  --------------------------
	.section	.nv.info,"",@"SHT_CUDA_INFO"
	.align	4


	//----- nvinfo : EIATTR_REGCOUNT
	.align		4
        /*0000*/ 	.byte	0x04, 0x2f
        /*0002*/ 	.short	(.L_1 - .L_0)
	.align		4
.L_0:
        /*0004*/ 	.word	index@(_Z37fused_A_mul_B_plus_C_transpose_kernelPKfS0_S0_Pfiiiiiiiffff)
        /*0008*/ 	.word	0x00000020


	//----- nvinfo : EIATTR_FRAME_SIZE
	.align		4
.L_1:
        /*000c*/ 	.byte	0x04, 0x11
        /*000e*/ 	.short	(.L_3 - .L_2)
	.align		4
.L_2:
        /*0010*/ 	.word	index@(_Z37fused_A_mul_B_plus_C_transpose_kernelPKfS0_S0_Pfiiiiiiiffff)
        /*0014*/ 	.word	0x00000000


	//----- nvinfo : EIATTR_REGCOUNT
	.align		4
.L_3:
        /*0018*/ 	.byte	0x04, 0x2f
        /*001a*/ 	.short	(.L_5 - .L_4)
	.align		4
.L_4:
        /*001c*/ 	.word	index@(_Z37fused_A_plus_B_mul_C_transpose_kernelPKfS0_S0_Pfiiiiiiiffff)
        /*0020*/ 	.word	0x00000020


	//----- nvinfo : EIATTR_FRAME_SIZE
	.align		4
.L_5:
        /*0024*/ 	.byte	0x04, 0x11
        /*0026*/ 	.short	(.L_7 - .L_6)
	.align		4
.L_6:
        /*0028*/ 	.word	index@(_Z37fused_A_plus_B_mul_C_transpose_kernelPKfS0_S0_Pfiiiiiiiffff)
        /*002c*/ 	.word	0x00000000


	//----- nvinfo : EIATTR_REGCOUNT
	.align		4
.L_7:
        /*0030*/ 	.byte	0x04, 0x2f
        /*0032*/ 	.short	(.L_9 - .L_8)
	.align		4
.L_8:
        /*0034*/ 	.word	index@(_Z15sum_to_2_kernelPKfS0_PfS1_iiiiiiffffff)
        /*0038*/ 	.word	0x00000012


	//----- nvinfo : EIATTR_FRAME_SIZE
	.align		4
.L_9:
        /*003c*/ 	.byte	0x04, 0x11
        /*003e*/ 	.short	(.L_11 - .L_10)
	.align		4
.L_10:
        /*0040*/ 	.word	index@(_Z15sum_to_2_kernelPKfS0_PfS1_iiiiiiffffff)
        /*0044*/ 	.word	0x00000000


	//----- nvinfo : EIATTR_REGCOUNT
	.align		4
.L_11:
        /*0048*/ 	.byte	0x04, 0x2f
        /*004a*/ 	.short	(.L_13 - .L_12)
	.align		4
.L_12:
        /*004c*/ 	.word	index@(_Z12sum_3_kernelPKfS0_S0_Pfiiiiiiffff)
        /*0050*/ 	.word	0x00000012


	//----- nvinfo : EIATTR_FRAME_SIZE
	.align		4
.L_13:
        /*0054*/ 	.byte	0x04, 0x11
        /*0056*/ 	.short	(.L_15 - .L_14)
	.align		4
.L_14:
        /*0058*/ 	.word	index@(_Z12sum_3_kernelPKfS0_S0_Pfiiiiiiffff)
        /*005c*/ 	.word	0x00000000


	//----- nvinfo : EIATTR_REGCOUNT
	.align		4
.L_15:
        /*0060*/ 	.byte	0x04, 0x2f
        /*0062*/ 	.short	(.L_17 - .L_16)
	.align		4
.L_16:
        /*0064*/ 	.word	index@(_Z10add_kernelPKfS0_Pfiiiiifff)
        /*0068*/ 	.word	0x0000000e


	//----- nvinfo : EIATTR_FRAME_SIZE
	.align		4
.L_17:
        /*006c*/ 	.byte	0x04, 0x11
        /*006e*/ 	.short	(.L_19 - .L_18)
	.align		4
.L_18:
        /*0070*/ 	.word	index@(_Z10add_kernelPKfS0_Pfiiiiifff)
        /*0074*/ 	.word	0x00000000


	//----- nvinfo : EIATTR_REGCOUNT
	.align		4
.L_19:
        /*0078*/ 	.byte	0x04, 0x2f
        /*007a*/ 	.short	(.L_21 - .L_20)
	.align		4
.L_20:
        /*007c*/ 	.word	index@(_Z43fused_A_mul_B_plus_C_transpose_tiled_kernelILi16EEvPKfS1_S1_Pfiiiiiiiffff)
        /*0080*/ 	.word	0x00000020


	//----- nvinfo : EIATTR_FRAME_SIZE
	.align		4
.L_21:
        /*0084*/ 	.byte	0x04, 0x11
        /*0086*/ 	.short	(.L_23 - .L_22)
	.align		4
.L_22:
        /*0088*/ 	.word	index@(_Z43fused_A_mul_B_plus_C_transpose_tiled_kernelILi16EEvPKfS1_S1_Pfiiiiiiiffff)
        /*008c*/ 	.word	0x00000000


	//----- nvinfo : EIATTR_REGCOUNT
	.align		4
.L_23:
        /*0090*/ 	.byte	0x04, 0x2f
        /*0092*/ 	.short	(.L_25 - .L_24)
	.align		4
.L_24:
        /*0094*/ 	.word	index@(_Z43fused_A_plus_B_mul_C_transpose_tiled_kernelILi16EEvPKfS1_S1_Pfiiiiiiiffff)
        /*0098*/ 	.word	0x00000020


	//----- nvinfo : EIATTR_FRAME_SIZE
	.align		4
.L_25:
        /*009c*/ 	.byte	0x04, 0x11
        /*009e*/ 	.short	(.L_27 - .L_26)
	.align		4
.L_26:
        /*00a0*/ 	.word	index@(_Z43fused_A_plus_B_mul_C_transpose_tiled_kernelILi16EEvPKfS1_S1_Pfiiiiiiiffff)
        /*00a4*/ 	.word	0x00000000


	//----- nvinfo : EIATTR_MIN_STACK_SIZE
	.align		4
.L_27:
        /*00a8*/ 	.byte	0x04, 0x12
        /*00aa*/ 	.short	(.L_29 - .L_28)
	.align		4
.L_28:
        /*00ac*/ 	.word	index@(_Z43fused_A_plus_B_mul_C_transpose_tiled_kernelILi16EEvPKfS1_S1_Pfiiiiiiiffff)
        /*00b0*/ 	.word	0x00000000


	//----- nvinfo : EIATTR_MIN_STACK_SIZE
	.align		4
.L_29:
        /*00b4*/ 	.byte	0x04, 0x12
        /*00b6*/ 	.short	(.L_31 - .L_30)
	.align		4
.L_30:
        /*00b8*/ 	.word	index@(_Z43fused_A_mul_B_plus_C_transpose_tiled_kernelILi16EEvPKfS1_S1_Pfiiiiiiiffff)
        /*00bc*/ 	.word	0x00000000


	//----- nvinfo : EIATTR_MIN_STACK_SIZE
	.align		4
.L_31:
        /*00c0*/ 	.byte	0x04, 0x12
        /*00c2*/ 	.short	(.L_33 - .L_32)
	.align		4
.L_32:
        /*00c4*/ 	.word	index@(_Z10add_kernelPKfS0_Pfiiiiifff)
        /*00c8*/ 	.word	0x00000000


	//----- nvinfo : EIATTR_MIN_STACK_SIZE
	.align		4
.L_33:
        /*00cc*/ 	.byte	0x04, 0x12
        /*00ce*/ 	.short	(.L_35 - .L_34)
	.align		4
.L_34:
        /*00d0*/ 	.word	index@(_Z12sum_3_kernelPKfS0_S0_Pfiiiiiiffff)
        /*00d4*/ 	.word	0x00000000


	//----- nvinfo : EIATTR_MIN_STACK_SIZE
	.align		4
.L_35:
        /*00d8*/ 	.byte	0x04, 0x12
        /*00da*/ 	.short	(.L_37 - .L_36)
	.align		4
.L_36:
        /*00dc*/ 	.word	index@(_Z15sum_to_2_kernelPKfS0_PfS1_iiiiiiffffff)
        /*00e0*/ 	.word	0x00000000


	//----- nvinfo : EIATTR_MIN_STACK_SIZE
	.align		4
.L_37:
        /*00e4*/ 	.byte	0x04, 0x12
        /*00e6*/ 	.short	(.L_39 - .L_38)
	.align		4
.L_38:
        /*00e8*/ 	.word	index@(_Z37fused_A_plus_B_mul_C_transpose_kernelPKfS0_S0_Pfiiiiiiiffff)
        /*00ec*/ 	.word	0x00000000


	//----- nvinfo : EIATTR_MIN_STACK_SIZE
	.align		4
.L_39:
        /*00f0*/ 	.byte	0x04, 0x12
        /*00f2*/ 	.short	(.L_41 - .L_40)
	.align		4
.L_40:
        /*00f4*/ 	.word	index@(_Z37fused_A_mul_B_plus_C_transpose_kernelPKfS0_S0_Pfiiiiiiiffff)
        /*00f8*/ 	.word	0x00000000
.L_41:


//--------------------- .nv.compat                --------------------------
	.section	.nv.compat,"",@"SHT_CUDA_COMPAT_INFO"
	.align	4
        /*0000*/ 	.byte	0x02, 0x09, 0x00, 0x00, 0x02, 0x02, 0x01, 0x00, 0x02, 0x05, 0x05, 0x00, 0x03, 0x07, 0x01, 0x01
        /*0010*/ 	.byte	0x02, 0x03, 0x00, 0x00, 0x02, 0x06, 0x01, 0x00, 0x04, 0x0b, 0x08, 0x00, 0x09, 0x00, 0x00, 0x00
        /*0020*/ 	.byte	0x00, 0x00, 0x00, 0x00


//--------------------- .nv.info._Z43fused_A_plus_B_mul_C_transpose_tiled_kernelILi16EEvPKfS1_S1_Pfiiiiiiiffff --------------------------
	.section	.nv.info._Z43fused_A_plus_B_mul_C_transpose_tiled_kernelILi16EEvPKfS1_S1_Pfiiiiiiiffff,"",@"SHT_CUDA_INFO"
	.sectionflags	@""
	.align	4


	//----- nvinfo : EIATTR_CUDA_API_VERSION
	.align		4
        /*0000*/ 	.byte	0x04, 0x37
        /*0002*/ 	.short	(.L_43 - .L_42)
.L_42:
        /*0004*/ 	.word	0x00000082


	//----- nvinfo : EIATTR_KPARAM_INFO
	.align		4
.L_43:
        /*0008*/ 	.byte	0x04, 0x17
        /*000a*/ 	.short	(.L_45 - .L_44)
.L_44:
        /*000c*/ 	.word	0x00000000
        /*0010*/ 	.short	0x000e
        /*0012*/ 	.short	0x0048
        /*0014*/ 	.byte	0x00, 0xf0, 0x11, 0x00


	//----- nvinfo : EIATTR_KPARAM_INFO
	.align		4
.L_45:
        /*0018*/ 	.byte	0x04, 0x17
        /*001a*/ 	.short	(.L_47 - .L_46)
.L_46:
        /*001c*/ 	.word	0x00000000
        /*0020*/ 	.short	0x000d
        /*0022*/ 	.short	0x0044
        /*0024*/ 	.byte	0x00, 0xf0, 0x11, 0x00


	//----- nvinfo : EIATTR_KPARAM_INFO
	.align		4
.L_47:
        /*0028*/ 	.byte	0x04, 0x17
        /*002a*/ 	.short	(.L_49 - .L_48)
.L_48:
        /*002c*/ 	.word	0x00000000
        /*0030*/ 	.short	0x000c
        /*0032*/ 	.short	0x0040
        /*0034*/ 	.byte	0x00, 0xf0, 0x11, 0x00


	//----- nvinfo : EIATTR_KPARAM_INFO
	.align		4
.L_49:
        /*0038*/ 	.byte	0x04, 0x17
        /*003a*/ 	.short	(.L_51 - .L_50)
.L_50:
        /*003c*/ 	.word	0x00000000
        /*0040*/ 	.short	0x000b
        /*0042*/ 	.short	0x003c
        /*0044*/ 	.byte	0x00, 0xf0, 0x11, 0x00


	//----- nvinfo : EIATTR_KPARAM_INFO
	.align		4
.L_51:
        /*0048*/ 	.byte	0x04, 0x17
        /*004a*/ 	.short	(.L_53 - .L_52)
.L_52:
        /*004c*/ 	.word	0x00000000
        /*0050*/ 	.short	0x000a
        /*0052*/ 	.short	0x0038
        /*0054*/ 	.byte	0x00, 0xf0, 0x11, 0x00


	//----- nvinfo : EIATTR_KPARAM_INFO
	.align		4
.L_53:
        /*0058*/ 	.byte	0x04, 0x17
        /*005a*/ 	.short	(.L_55 - .L_54)
.L_54:
        /*005c*/ 	.word	0x00000000
        /*0060*/ 	.short	0x0009
        /*0062*/ 	.short	0x0034
        /*0064*/ 	.byte	0x00, 0xf0, 0x11, 0x00


	//----- nvinfo : EIATTR_KPARAM_INFO
	.align		4
.L_55:
        /*0068*/ 	.byte	0x04, 0x17
        /*006a*/ 	.short	(.L_57 - .L_56)
.L_56:
        /*006c*/ 	.word	0x00000000
        /*0070*/ 	.short	0x0008
        /*0072*/ 	.short	0x0030
        /*0074*/ 	.byte	0x00, 0xf0, 0x11, 0x00


	//----- nvinfo : EIATTR_KPARAM_INFO
	.align		4
.L_57:
        /*0078*/ 	.byte	0x04, 0x17
        /*007a*/ 	.short	(.L_59 - .L_58)
.L_58:
        /*007c*/ 	.word	0x00000000
        /*0080*/ 	.short	0x0007
        /*0082*/ 	.short	0x002c
        /*0084*/ 	.byte	0x00, 0xf0, 0x11, 0x00


	//----- nvinfo : EIATTR_KPARAM_INFO
	.align		4
.L_59:
        /*0088*/ 	.byte	0x04, 0x17
        /*008a*/ 	.short	(.L_61 - .L_60)
.L_60:
        /*008c*/ 	.word	0x00000000
        /*0090*/ 	.short	0x0006
        /*0092*/ 	.short	0x0028
        /*0094*/ 	.byte	0x00, 0xf0, 0x11, 0x00


	//----- nvinfo : EIATTR_KPARAM_INFO
	.align		4
.L_61:
        /*0098*/ 	.byte	0x04, 0x17
        /*009a*/ 	.short	(.L_63 - .L_62)
.L_62:
        /*009c*/ 	.word	0x00000000
        /*00a0*/ 	.short	0x0005
        /*00a2*/ 	.short	0x0024
        /*00a4*/ 	.byte	0x00, 0xf0, 0x11, 0x00


	//----- nvinfo : EIATTR_KPARAM_INFO
	.align		4
.L_63:
        /*00a8*/ 	.byte	0x04, 0x17
        /*00aa*/ 	.short	(.L_65 - .L_64)
.L_64:
        /*00ac*/ 	.word	0x00000000
        /*00b0*/ 	.short	0x0004
        /*00b2*/ 	.short	0x0020
        /*00b4*/ 	.byte	0x00, 0xf0, 0x11, 0x00


	//----- nvinfo : EIATTR_KPARAM_INFO
	.align		4
.L_65:
        /*00b8*/ 	.byte	0x04, 0x17
        /*00ba*/ 	.short	(.L_67 - .L_66)
.L_66:
        /*00bc*/ 	.word	0x00000000
        /*00c0*/ 	.short	0x0003
        /*00c2*/ 	.short	0x0018
        /*00c4*/ 	.byte	0x00, 0xf5, 0x21, 0x00


	//----- nvinfo : EIATTR_KPARAM_INFO
	.align		4
.L_67:
        /*00c8*/ 	.byte	0x04, 0x17
        /*00ca*/ 	.short	(.L_69 - .L_68)
.L_68:
        /*00cc*/ 	.word	0x00000000
        /*00d0*/ 	.short	0x0002
        /*00d2*/ 	.short	0x0010
        /*00d4*/ 	.byte	0x00, 0xf5, 0x21, 0x00


	//----- nvinfo : EIATTR_KPARAM_INFO
	.align		4
.L_69:
        /*00d8*/ 	.byte	0x04, 0x17
        /*00da*/ 	.short	(.L_71 - .L_70)
.L_70:
        /*00dc*/ 	.word	0x00000000
        /*00e0*/ 	.short	0x0001
        /*00e2*/ 	.short	0x0008
        /*00e4*/ 	.byte	0x00, 0xf5, 0x21, 0x00


	//----- nvinfo : EIATTR_KPARAM_INFO
	.align		4
.L_71:
        /*00e8*/ 	.byte	0x04, 0x17
        /*00ea*/ 	.short	(.L_73 - .L_72)
.L_72:
        /*00ec*/ 	.word	0x00000000
        /*00f0*/ 	.short	0x0000
        /*00f2*/ 	.short	0x0000
        /*00f4*/ 	.byte	0x00, 0xf5, 0x21, 0x00


	//----- nvinfo : EIATTR_SPARSE_MMA_MASK
	.align		4
.L_73:
        /*00f8*/ 	.byte	0x03, 0x50
        /*00fa*/ 	.short	0x0000


	//----- nvinfo : EIATTR_MAXREG_COUNT
	.align		4
        /*00fc*/ 	.byte	0x03, 0x1b
        /*00fe*/ 	.short	0x00ff


	//----- nvinfo : EIATTR_NUM_BARRIERS
	.align		4
        /*0100*/ 	.byte	0x02, 0x4c
        /*0102*/ 	.byte	0x01
	.zero		1


	//----- nvinfo : EIATTR_MERCURY_ISA_VERSION
	.align		4
        /*0104*/ 	.byte	0x03, 0x5f
        /*0106*/ 	.short	0x0101


	//----- nvinfo : EIATTR_VRC_CTA_INIT_COUNT
	.align		4
        /*0108*/ 	.byte	0x02, 0x4a
	.zero		1
	.zero		1


	//----- nvinfo : EIATTR_EXIT_INSTR_OFFSETS
	.align		4
        /*010c*/ 	.byte	0x04, 0x1c
        /*010e*/ 	.short	(.L_75 - .L_74)


	//   ....[0]....
.L_74:
        /*0110*/ 	.word	0x000005f0


	//   ....[1]....
        /*0114*/ 	.word	0x000006a0


	//----- nvinfo : EIATTR_CBANK_PARAM_SIZE
	.align		4
.L_75:
        /*0118*/ 	.byte	0x03, 0x19
        /*011a*/ 	.short	0x004c


	//----- nvinfo : EIATTR_PARAM_CBANK
	.align		4
        /*011c*/ 	.byte	0x04, 0x0a
        /*011e*/ 	.short	(.L_77 - .L_76)
	.align		4
.L_76:
        /*0120*/ 	.word	index@(.nv.constant0._Z43fused_A_plus_B_mul_C_transpose_tiled_kernelILi16EEvPKfS1_S1_Pfiiiiiiiffff)
        /*0124*/ 	.short	0x0380
        /*0126*/ 	.short	0x004c


	//----- nvinfo : EIATTR_SW_WAR
	.align		4
.L_77:
        /*0128*/ 	.byte	0x04, 0x36
        /*012a*/ 	.short	(.L_79 - .L_78)
.L_78:
        /*012c*/ 	.word	0x00000008
.L_79:


//--------------------- .nv.info._Z43fused_A_mul_B_plus_C_transpose_tiled_kernelILi16EEvPKfS1_S1_Pfiiiiiiiffff --------------------------
	.section	.nv.info._Z43fused_A_mul_B_plus_C_transpose_tiled_kernelILi16EEvPKfS1_S1_Pfiiiiiiiffff,"",@"SHT_CUDA_INFO"
	.sectionflags	@""
	.align	4


	//----- nvinfo : EIATTR_CUDA_API_VERSION
	.align		4
        /*0000*/ 	.byte	0x04, 0x37
        /*0002*/ 	.short	(.L_81 - .L_80)
.L_80:
        /*0004*/ 	.word	0x00000082


	//----- nvinfo : EIATTR_KPARAM_INFO
	.align		4
.L_81:
        /*0008*/ 	.byte	0x04, 0x17
        /*000a*/ 	.short	(.L_83 - .L_82)
.L_82:
        /*000c*/ 	.word	0x00000000
        /*0010*/ 	.short	0x000e
        /*0012*/ 	.short	0x0048
        /*0014*/ 	.byte	0x00, 0xf0, 0x11, 0x00


	//----- nvinfo : EIATTR_KPARAM_INFO
	.align		4
.L_83:
        /*0018*/ 	.byte	0x04, 0x17
        /*001a*/ 	.short	(.L_85 - .L_84)
.L_84:
        /*001c*/ 	.word	0x00000000
        /*0020*/ 	.short	0x000d
        /*0022*/ 	.short	0x0044
        /*0024*/ 	.byte	0x00, 0xf0, 0x11, 0x00


	//----- nvinfo : EIATTR_KPARAM_INFO
	.align		4
.L_85:
        /*0028*/ 	.byte	0x04, 0x17
        /*002a*/ 	.short	(.L_87 - .L_86)
.L_86:
        /*002c*/ 	.word	0x00000000
        /*0030*/ 	.short	0x000c
        /*0032*/ 	.short	0x0040
        /*0034*/ 	.byte	0x00, 0xf0, 0x11, 0x00


	//----- nvinfo : EIATTR_KPARAM_INFO
	.align		4
.L_87:
        /*0038*/ 	.byte	0x04, 0x17
        /*003a*/ 	.short	(.L_89 - .L_88)
.L_88:
        /*003c*/ 	.word	0x00000000
        /*0040*/ 	.short	0x000b
        /*0042*/ 	.short	0x003c
        /*0044*/ 	.byte	0x00, 0xf0, 0x11, 0x00


	//----- nvinfo : EIATTR_KPARAM_INFO
	.align		4
.L_89:
        /*0048*/ 	.byte	0x04, 0x17
        /*004a*/ 	.short	(.L_91 - .L_90)
.L_90:
        /*004c*/ 	.word	0x00000000
        /*0050*/ 	.short	0x000a
        /*0052*/ 	.short	0x0038
        /*0054*/ 	.byte	0x00, 0xf0, 0x11, 0x00


	//----- nvinfo : EIATTR_KPARAM_INFO
	.align		4
.L_91:
        /*0058*/ 	.byte	0x04, 0x17
        /*005a*/ 	.short	(.L_93 - .L_92)
.L_92:
        /*005c*/ 	.word	0x00000000
        /*0060*/ 	.short	0x0009
        /*0062*/ 	.short	0x0034
        /*0064*/ 	.byte	0x00, 0xf0, 0x11, 0x00


	//----- nvinfo : EIATTR_KPARAM_INFO
	.align		4
.L_93:
        /*0068*/ 	.byte	0x04, 0x17
        /*006a*/ 	.short	(.L_95 - .L_94)
.L_94:
        /*006c*/ 	.word	0x00000000
        /*0070*/ 	.short	0x0008
        /*0072*/ 	.short	0x0030
        /*0074*/ 	.byte	0x00, 0xf0, 0x11, 0x00


	//----- nvinfo : EIATTR_KPARAM_INFO
	.align		4
.L_95:
        /*0078*/ 	.byte	0x04, 0x17
        /*007a*/ 	.short	(.L_97 - .L_96)
.L_96:
        /*007c*/ 	.word	0x00000000
        /*0080*/ 	.short	0x0007
        /*0082*/ 	.short	0x002c
        /*0084*/ 	.byte	0x00, 0xf0, 0x11, 0x00


	//----- nvinfo : EIATTR_KPARAM_INFO
	.align		4
.L_97:
        /*0088*/ 	.byte	0x04, 0x17
        /*008a*/ 	.short	(.L_99 - .L_98)
.L_98:
        /*008c*/ 	.word	0x00000000
        /*0090*/ 	.short	0x0006
        /*0092*/ 	.short	0x0028
        /*0094*/ 	.byte	0x00, 0xf0, 0x11, 0x00


	//----- nvinfo : EIATTR_KPARAM_INFO
	.align		4
.L_99:
        /*0098*/ 	.byte	0x04, 0x17
        /*009a*/ 	.short	(.L_101 - .L_100)
.L_100:
        /*009c*/ 	.word	0x00000000
        /*00a0*/ 	.short	0x0005
        /*00a2*/ 	.short	0x0024
        /*00a4*/ 	.byte	0x00, 0xf0, 0x11, 0x00


	//----- nvinfo : EIATTR_KPARAM_INFO
	.align		4
.L_101:
        /*00a8*/ 	.byte	0x04, 0x17
        /*00aa*/ 	.short	(.L_103 - .L_102)
.L_102:
        /*00ac*/ 	.word	0x00000000
        /*00b0*/ 	.short	0x0004
        /*00b2*/ 	.short	0x0020
        /*00b4*/ 	.byte	0x00, 0xf0, 0x11, 0x00


	//----- nvinfo : EIATTR_KPARAM_INFO
	.align		4
.L_103:
        /*00b8*/ 	.byte	0x04, 0x17
        /*00ba*/ 	.short	(.L_105 - .L_104)
.L_104:
        /*00bc*/ 	.word	0x00000000
        /*00c0*/ 	.short	0x0003
        /*00c2*/ 	.short	0x0018
        /*00c4*/ 	.byte	0x00, 0xf5, 0x21, 0x00


	//----- nvinfo : EIATTR_KPARAM_INFO
	.align		4
.L_105:
        /*00c8*/ 	.byte	0x04, 0x17
        /*00ca*/ 	.short	(.L_107 - .L_106)
.L_106:
        /*00cc*/ 	.word	0x00000000
        /*00d0*/ 	.short	0x0002
        /*00d2*/ 	.short	0x0010
        /*00d4*/ 	.byte	0x00, 0xf5, 0x21, 0x00


	//----- nvinfo : EIATTR_KPARAM_INFO
	.align		4
.L_107:
        /*00d8*/ 	.byte	0x04, 0x17
        /*00da*/ 	.short	(.L_109 - .L_108)
.L_108:
        /*00dc*/ 	.word	0x00000000
        /*00e0*/ 	.short	0x0001
        /*00e2*/ 	.short	0x0008
        /*00e4*/ 	.byte	0x00, 0xf5, 0x21, 0x00


	//----- nvinfo : EIATTR_KPARAM_INFO
	.align		4
.L_109:
        /*00e8*/ 	.byte	0x04, 0x17
        /*00ea*/ 	.short	(.L_111 - .L_110)
.L_110:
        /*00ec*/ 	.word	0x00000000
        /*00f0*/ 	.short	0x0000
        /*00f2*/ 	.short	0x0000
        /*00f4*/ 	.byte	0x00, 0xf5, 0x21, 0x00


	//----- nvinfo : EIATTR_SPARSE_MMA_MASK
	.align		4
.L_111:
        /*00f8*/ 	.byte	0x03, 0x50
        /*00fa*/ 	.short	0x0000


	//----- nvinfo : EIATTR_MAXREG_COUNT
	.align		4
        /*00fc*/ 	.byte	0x03, 0x1b
        /*00fe*/ 	.short	0x00ff


	//----- nvinfo : EIATTR_NUM_BARRIERS
	.align		4
        /*0100*/ 	.byte	0x02, 0x4c
        /*0102*/ 	.byte	0x01
	.zero		1


	//----- nvinfo : EIATTR_MERCURY_ISA_VERSION
	.align		4
        /*0104*/ 	.byte	0x03, 0x5f
        /*0106*/ 	.short	0x0101


	//----- nvinfo : EIATTR_VRC_CTA_INIT_COUNT
	.align		4
        /*0108*/ 	.byte	0x02, 0x4a
	.zero		1
	.zero		1


	//----- nvinfo : EIATTR_EXIT_INSTR_OFFSETS
	.align		4
        /*010c*/ 	.byte	0x04, 0x1c
        /*010e*/ 	.short	(.L_113 - .L_112)


	//   ....[0]....
.L_112:
        /*0110*/ 	.word	0x000005f0


	//   ....[1]....
        /*0114*/ 	.word	0x000006a0


	//----- nvinfo : EIATTR_CBANK_PARAM_SIZE
	.align		4
.L_113:
        /*0118*/ 	.byte	0x03, 0x19
        /*011a*/ 	.short	0x004c


	//----- nvinfo : EIATTR_PARAM_CBANK
	.align		4
        /*011c*/ 	.byte	0x04, 0x0a
        /*011e*/ 	.short	(.L_115 - .L_114)
	.align		4
.L_114:
        /*0120*/ 	.word	index@(.nv.constant0._Z43fused_A_mul_B_plus_C_transpose_tiled_kernelILi16EEvPKfS1_S1_Pfiiiiiiiffff)
        /*0124*/ 	.short	0x0380
        /*0126*/ 	.short	0x004c


	//----- nvinfo : EIATTR_SW_WAR
	.align		4
.L_115:
        /*0128*/ 	.byte	0x04, 0x36
        /*012a*/ 	.short	(.L_117 - .L_116)
.L_116:
        /*012c*/ 	.word	0x00000008
.L_117:


//--------------------- .nv.info._Z10add_kernelPKfS0_Pfiiiiifff --------------------------
	.section	.nv.info._Z10add_kernelPKfS0_Pfiiiiifff,"",@"SHT_CUDA_INFO"
	.sectionflags	@""
	.align	4


	//----- nvinfo : EIATTR_CUDA_API_VERSION
	.align		4
        /*0000*/ 	.byte	0x04, 0x37
        /*0002*/ 	.short	(.L_119 - .L_118)
.L_118:
        /*0004*/ 	.word	0x00000082


	//----- nvinfo : EIATTR_KPARAM_INFO
	.align		4
.L_119:
        /*0008*/ 	.byte	0x04, 0x17
        /*000a*/ 	.short	(.L_121 - .L_120)
.L_120:
        /*000c*/ 	.word	0x00000000
        /*0010*/ 	.short	0x000a
        /*0012*/ 	.short	0x0034
        /*0014*/ 	.byte	0x00, 0xf0, 0x11, 0x00


	//----- nvinfo : EIATTR_KPARAM_INFO
	.align		4
.L_121:
        /*0018*/ 	.byte	0x04, 0x17
        /*001a*/ 	.short	(.L_123 - .L_122)
.L_122:
        /*001c*/ 	.word	0x00000000
        /*0020*/ 	.short	0x0009
        /*0022*/ 	.short	0x0030
        /*0024*/ 	.byte	0x00, 0xf0, 0x11, 0x00


	//----- nvinfo : EIATTR_KPARAM_INFO
	.align		4
.L_123:
        /*0028*/ 	.byte	0x04, 0x17
        /*002a*/ 	.short	(.L_125 - .L_124)
.L_124:
        /*002c*/ 	.word	0x00000000
        /*0030*/ 	.short	0x0008
        /*0032*/ 	.short	0x002c
        /*0034*/ 	.byte	0x00, 0xf0, 0x11, 0x00


	//----- nvinfo : EIATTR_KPARAM_INFO
	.align		4
.L_125:
        /*0038*/ 	.byte	0x04, 0x17
        /*003a*/ 	.short	(.L_127 - .L_126)
.L_126:
        /*003c*/ 	.word	0x00000000
        /*0040*/ 	.short	0x0007
        /*0042*/ 	.short	0x0028
        /*0044*/ 	.byte	0x00, 0xf0, 0x11, 0x00


	//----- nvinfo : EIATTR_KPARAM_INFO
	.align		4
.L_127:
        /*0048*/ 	.byte	0x04, 0x17
        /*004a*/ 	.short	(.L_129 - .L_128)
.L_128:
        /*004c*/ 	.word	0x00000000
        /*0050*/ 	.short	0x0006
        /*0052*/ 	.short	0x0024
        /*0054*/ 	.byte	0x00, 0xf0, 0x11, 0x00


	//----- nvinfo : EIATTR_KPARAM_INFO
	.align		4
.L_129:
        /*0058*/ 	.byte	0x04, 0x17
        /*005a*/ 	.short	(.L_131 - .L_130)
.L_130:
        /*005c*/ 	.word	0x00000000
        /*0060*/ 	.short	0x0005
        /*0062*/ 	.short	0x0020
        /*0064*/ 	.byte	0x00, 0xf0, 0x11, 0x00


	//----- nvinfo : EIATTR_KPARAM_INFO
	.align		4
.L_131:
        /*0068*/ 	.byte	0x04, 0x17
        /*006a*/ 	.short	(.L_133 - .L_132)
.L_132:
        /*006c*/ 	.word	0x00000000
        /*0070*/ 	.short	0x0004
        /*0072*/ 	.short	0x001c
        /*0074*/ 	.byte	0x00, 0xf0, 0x11, 0x00


	//----- nvinfo : EIATTR_KPARAM_INFO
	.align		4
.L_133:
        /*0078*/ 	.byte	0x04, 0x17
        /*007a*/ 	.short	(.L_135 - .L_134)
.L_134:
        /*007c*/ 	.word	0x00000000
        /*0080*/ 	.short	0x0003
        /*0082*/ 	.short	0x0018
        /*0084*/ 	.byte	0x00, 0xf0, 0x11, 0x00


	//----- nvinfo : EIATTR_KPARAM_INFO
	.align		4
.L_135:
        /*0088*/ 	.byte	0x04, 0x17
        /*008a*/ 	.short	(.L_137 - .L_136)
.L_136:
        /*008c*/ 	.word	0x00000000
        /*0090*/ 	.short	0x0002
        /*0092*/ 	.short	0x0010
        /*0094*/ 	.byte	0x00, 0xf5, 0x21, 0x00


	//----- nvinfo : EIATTR_KPARAM_INFO
	.align		4
.L_137:
        /*0098*/ 	.byte	0x04, 0x17
        /*009a*/ 	.short	(.L_139 - .L_138)
.L_138:
        /*009c*/ 	.word	0x00000000
        /*00a0*/ 	.short	0x0001
        /*00a2*/ 	.short	0x0008
        /*00a4*/ 	.byte	0x00, 0xf5, 0x21, 0x00


	//----- nvinfo : EIATTR_KPARAM_INFO
	.align		4
.L_139:
        /*00a8*/ 	.byte	0x04, 0x17
        /*00aa*/ 	.short	(.L_141 - .L_140)
.L_140:
        /*00ac*/ 	.word	0x00000000
        /*00b0*/ 	.short	0x0000
        /*00b2*/ 	.short	0x0000
        /*00b4*/ 	.byte	0x00, 0xf5, 0x21, 0x00


	//----- nvinfo : EIATTR_SPARSE_MMA_MASK
	.align		4
.L_141:
        /*00b8*/ 	.byte	0x03, 0x50
        /*00ba*/ 	.short	0x0000


	//----- nvinfo : EIATTR_MAXREG_COUNT
	.align		4
        /*00bc*/ 	.byte	0x03, 0x1b
        /*00be*/ 	.short	0x00ff


	//----- nvinfo : EIATTR_MERCURY_ISA_VERSION
	.align		4
        /*00c0*/ 	.byte	0x03, 0x5f
        /*00c2*/ 	.short	0x0101


	//----- nvinfo : EIATTR_VRC_CTA_INIT_COUNT
	.align		4
        /*00c4*/ 	.byte	0x02, 0x4a
	.zero		1
	.zero		1


	//----- nvinfo : EIATTR_EXIT_INSTR_OFFSETS
	.align		4
        /*00c8*/ 	.byte	0x04, 0x1c
        /*00ca*/ 	.short	(.L_143 - .L_142)


	//   ....[0]....
.L_142:
        /*00cc*/ 	.word	0x000000d0


	//   ....[1]....
        /*00d0*/ 	.word	0x00000230


	//----- nvinfo : EIATTR_CBANK_PARAM_SIZE
	.align		4
.L_143:
        /*00d4*/ 	.byte	0x03, 0x19
        /*00d6*/ 	.short	0x0038


	//----- nvinfo : EIATTR_PARAM_CBANK
	.align		4
        /*00d8*/ 	.byte	0x04, 0x0a
        /*00da*/ 	.short	(.L_145 - .L_144)
	.align		4
.L_144:
        /*00dc*/ 	.word	index@(.nv.constant0._Z10add_kernelPKfS0_Pfiiiiifff)
        /*00e0*/ 	.short	0x0380
        /*00e2*/ 	.short	0x0038


	//----- nvinfo : EIATTR_SW_WAR
	.align		4
.L_145:
        /*00e4*/ 	.byte	0x04, 0x36
        /*00e6*/ 	.short	(.L_147 - .L_146)
.L_146:
        /*00e8*/ 	.word	0x00000008
.L_147:


//--------------------- .nv.info._Z12sum_3_kernelPKfS0_S0_Pfiiiiiiffff --------------------------
	.section	.nv.info._Z12sum_3_kernelPKfS0_S0_Pfiiiiiiffff,"",@"SHT_CUDA_INFO"
	.sectionflags	@""
	.align	4


	//----- nvinfo : EIATTR_CUDA_API_VERSION
	.align		4
        /*0000*/ 	.byte	0x04, 0x37
        /*0002*/ 	.short	(.L_149 - .L_148)
.L_148:
        /*0004*/ 	.word	0x00000082


	//----- nvinfo : EIATTR_KPARAM_INFO
	.align		4
.L_149:
        /*0008*/ 	.byte	0x04, 0x17
        /*000a*/ 	.short	(.L_151 - .L_150)
.L_150:
        /*000c*/ 	.word	0x00000000
        /*0010*/ 	.short	0x000d
        /*0012*/ 	.short	0x0044
        /*0014*/ 	.byte	0x00, 0xf0, 0x11, 0x00


	//----- nvinfo : EIATTR_KPARAM_INFO
	.align		4
.L_151:
        /*0018*/ 	.byte	0x04, 0x17
        /*001a*/ 	.short	(.L_153 - .L_152)
.L_152:
        /*001c*/ 	.word	0x00000000
        /*0020*/ 	.short	0x000c
        /*0022*/ 	.short	0x0040
        /*0024*/ 	.byte	0x00, 0xf0, 0x11, 0x00


	//----- nvinfo : EIATTR_KPARAM_INFO
	.align		4
.L_153:
        /*0028*/ 	.byte	0x04, 0x17
        /*002a*/ 	.short	(.L_155 - .L_154)
.L_154:
        /*002c*/ 	.word	0x00000000
        /*0030*/ 	.short	0x000b
        /*0032*/ 	.short	0x003c
        /*0034*/ 	.byte	0x00, 0xf0, 0x11, 0x00


	//----- nvinfo : EIATTR_KPARAM_INFO
	.align		4
.L_155:
        /*0038*/ 	.byte	0x04, 0x17
        /*003a*/ 	.short	(.L_157 - .L_156)
.L_156:
        /*003c*/ 	.word	0x00000000
        /*0040*/ 	.short	0x000a
        /*0042*/ 	.short	0x0038
        /*0044*/ 	.byte	0x00, 0xf0, 0x11, 0x00


	//----- nvinfo : EIATTR_KPARAM_INFO
	.align		4
.L_157:
        /*0048*/ 	.byte	0x04, 0x17
        /*004a*/ 	.short	(.L_159 - .L_158)
.L_158:
        /*004c*/ 	.word	0x00000000
        /*0050*/ 	.short	0x0009
        /*0052*/ 	.short	0x0034
        /*0054*/ 	.byte	0x00, 0xf0, 0x11, 0x00


	//----- nvinfo : EIATTR_KPARAM_INFO
	.align		4
.L_159:
        /*0058*/ 	.byte	0x04, 0x17
        /*005a*/ 	.short	(.L_161 - .L_160)
.L_160:
        /*005c*/ 	.word	0x00000000
        /*0060*/ 	.short	0x0008
        /*0062*/ 	.short	0x0030
        /*0064*/ 	.byte	0x00, 0xf0, 0x11, 0x00


	//----- nvinfo : EIATTR_KPARAM_INFO
	.align		4
.L_161:
        /*0068*/ 	.byte	0x04, 0x17
        /*006a*/ 	.short	(.L_163 - .L_162)
.L_162:
        /*006c*/ 	.word	0x00000000
        /*0070*/ 	.short	0x0007
        /*0072*/ 	.short	0x002c
        /*0074*/ 	.byte	0x00, 0xf0, 0x11, 0x00


	//----- nvinfo : EIATTR_KPARAM_INFO
	.align		4
.L_163:
        /*0078*/ 	.byte	0x04, 0x17
        /*007a*/ 	.short	(.L_165 - .L_164)
.L_164:
        /*007c*/ 	.word	0x00000000
        /*0080*/ 	.short	0x0006
        /*0082*/ 	.short	0x0028
        /*0084*/ 	.byte	0x00, 0xf0, 0x11, 0x00


	//----- nvinfo : EIATTR_KPARAM_INFO
	.align		4
.L_165:
        /*0088*/ 	.byte	0x04, 0x17
        /*008a*/ 	.short	(.L_167 - .L_166)
.L_166:
        /*008c*/ 	.word	0x00000000
        /*0090*/ 	.short	0x0005
        /*0092*/ 	.short	0x0024
        /*0094*/ 	.byte	0x00, 0xf0, 0x11, 0x00


	//----- nvinfo : EIATTR_KPARAM_INFO
	.align		4
.L_167:
        /*0098*/ 	.byte	0x04, 0x17
        /*009a*/ 	.short	(.L_169 - .L_168)
.L_168:
        /*009c*/ 	.word	0x00000000
        /*00a0*/ 	.short	0x0004
        /*00a2*/ 	.short	0x0020
        /*00a4*/ 	.byte	0x00, 0xf0, 0x11, 0x00


	//----- nvinfo : EIATTR_KPARAM_INFO
	.align		4
.L_169:
        /*00a8*/ 	.byte	0x04, 0x17
        /*00aa*/ 	.short	(.L_171 - .L_170)
.L_170:
        /*00ac*/ 	.word	0x00000000
        /*00b0*/ 	.short	0x0003
        /*00b2*/ 	.short	0x0018
        /*00b4*/ 	.byte	0x00, 0xf5, 0x21, 0x00


	//----- nvinfo : EIATTR_KPARAM_INFO
	.align		4
.L_171:
        /*00b8*/ 	.byte	0x04, 0x17
        /*00ba*/ 	.short	(.L_173 - .L_172)
.L_172:
        /*00bc*/ 	.word	0x00000000
        /*00c0*/ 	.short	0x0002
        /*00c2*/ 	.short	0x0010
        /*00c4*/ 	.byte	0x00, 0xf5, 0x21, 0x00


	//----- nvinfo : EIATTR_KPARAM_INFO
	.align		4
.L_173:
        /*00c8*/ 	.byte	0x04, 0x17
        /*00ca*/ 	.short	(.L_175 - .L_174)
.L_174:
        /*00cc*/ 	.word	0x00000000
        /*00d0*/ 	.short	0x0001
        /*00d2*/ 	.short	0x0008
        /*00d4*/ 	.byte	0x00, 0xf5, 0x21, 0x00


	//----- nvinfo : EIATTR_KPARAM_INFO
	.align		4
.L_175:
        /*00d8*/ 	.byte	0x04, 0x17
        /*00da*/ 	.short	(.L_177 - .L_176)
.L_176:
        /*00dc*/ 	.word	0x00000000
        /*00e0*/ 	.short	0x0000
        /*00e2*/ 	.short	0x0000
        /*00e4*/ 	.byte	0x00, 0xf5, 0x21, 0x00


	//----- nvinfo : EIATTR_SPARSE_MMA_MASK
	.align		4
.L_177:
        /*00e8*/ 	.byte	0x03, 0x50
        /*00ea*/ 	.short	0x0000


	//----- nvinfo : EIATTR_MAXREG_COUNT
	.align		4
        /*00ec*/ 	.byte	0x03, 0x1b
        /*00ee*/ 	.short	0x00ff


	//----- nvinfo : EIATTR_MERCURY_ISA_VERSION
	.align		4
        /*00f0*/ 	.byte	0x03, 0x5f
        /*00f2*/ 	.short	0x0101


	//----- nvinfo : EIATTR_VRC_CTA_INIT_COUNT
	.align		4
        /*00f4*/ 	.byte	0x02, 0x4a
	.zero		1
	.zero		1


	//----- nvinfo : EIATTR_EXIT_INSTR_OFFSETS
	.align		4
        /*00f8*/ 	.byte	0x04, 0x1c
        /*00fa*/ 	.short	(.L_179 - .L_178)


	//   ....[0]....
.L_178:
        /*00fc*/ 	.word	0x000000c0


	//   ....[1]....
        /*0100*/ 	.word	0x00000260


	//----- nvinfo : EIATTR_CBANK_PARAM_SIZE
	.align		4
.L_179:
        /*0104*/ 	.byte	0x03, 0x19
        /*0106*/ 	.short	0x0048


	//----- nvinfo : EIATTR_PARAM_CBANK
	.align		4
        /*0108*/ 	.byte	0x04, 0x0a
        /*010a*/ 	.short	(.L_181 - .L_180)
	.align		4
.L_180:
        /*010c*/ 	.word	index@(.nv.constant0._Z12sum_3_kernelPKfS0_S0_Pfiiiiiiffff)
        /*0110*/ 	.short	0x0380
        /*0112*/ 	.short	0x0048


	//----- nvinfo : EIATTR_SW_WAR
	.align		4
.L_181:
        /*0114*/ 	.byte	0x04, 0x36
        /*0116*/ 	.short	(.L_183 - .L_182)
.L_182:
        /*0118*/ 	.word	0x00000008
.L_183:


//--------------------- .nv.info._Z15sum_to_2_kernelPKfS0_PfS1_iiiiiiffffff --------------------------
	.section	.nv.info._Z15sum_to_2_kernelPKfS0_PfS1_iiiiiiffffff,"",@"SHT_CUDA_INFO"
	.sectionflags	@""
	.align	4


	//----- nvinfo : EIATTR_CUDA_API_VERSION
	.align		4
        /*0000*/ 	.byte	0x04, 0x37
        /*0002*/ 	.short	(.L_185 - .L_184)
.L_184:
        /*0004*/ 	.word	0x00000082


	//----- nvinfo : EIATTR_KPARAM_INFO
	.align		4
.L_185:
        /*0008*/ 	.byte	0x04, 0x17
        /*000a*/ 	.short	(.L_187 - .L_186)
.L_186:
        /*000c*/ 	.word	0x00000000
        /*0010*/ 	.short	0x000f
        /*0012*/ 	.short	0x004c
        /*0014*/ 	.byte	0x00, 0xf0, 0x11, 0x00


	//----- nvinfo : EIATTR_KPARAM_INFO
	.align		4
.L_187:
        /*0018*/ 	.byte	0x04, 0x17
        /*001a*/ 	.short	(.L_189 - .L_188)
.L_188:
        /*001c*/ 	.word	0x00000000
        /*0020*/ 	.short	0x000e
        /*0022*/ 	.short	0x0048
        /*0024*/ 	.byte	0x00, 0xf0, 0x11, 0x00


	//----- nvinfo : EIATTR_KPARAM_INFO
	.align		4
.L_189:
        /*0028*/ 	.byte	0x04, 0x17
        /*002a*/ 	.short	(.L_191 - .L_190)
.L_190:
        /*002c*/ 	.word	0x00000000
        /*0030*/ 	.short	0x000d
        /*0032*/ 	.short	0x0044
        /*0034*/ 	.byte	0x00, 0xf0, 0x11, 0x00


	//----- nvinfo : EIATTR_KPARAM_INFO
	.align		4
.L_191:
        /*0038*/ 	.byte	0x04, 0x17
        /*003a*/ 	.short	(.L_193 - .L_192)
.L_192:
        /*003c*/ 	.word	0x00000000
        /*0040*/ 	.short	0x000c
        /*0042*/ 	.short	0x0040
        /*0044*/ 	.byte	0x00, 0xf0, 0x11, 0x00


	//----- nvinfo : EIATTR_KPARAM_INFO
	.align		4
.L_193:
        /*0048*/ 	.byte	0x04, 0x17
        /*004a*/ 	.short	(.L_195 - .L_194)
.L_194:
        /*004c*/ 	.word	0x00000000
        /*0050*/ 	.short	0x000b
        /*0052*/ 	.short	0x003c
        /*0054*/ 	.byte	0x00, 0xf0, 0x11, 0x00


	//----- nvinfo : EIATTR_KPARAM_INFO
	.align		4
.L_195:
        /*0058*/ 	.byte	0x04, 0x17
        /*005a*/ 	.short	(.L_197 - .L_196)
.L_196:
        /*005c*/ 	.word	0x00000000
        /*0060*/ 	.short	0x000a
        /*0062*/ 	.short	0x0038
        /*0064*/ 	.byte	0x00, 0xf0, 0x11, 0x00


	//----- nvinfo : EIATTR_KPARAM_INFO
	.align		4
.L_197:
        /*0068*/ 	.byte	0x04, 0x17
        /*006a*/ 	.short	(.L_199 - .L_198)
.L_198:
        /*006c*/ 	.word	0x00000000
        /*0070*/ 	.short	0x0009
        /*0072*/ 	.short	0x0034
        /*0074*/ 	.byte	0x00, 0xf0, 0x11, 0x00


	//----- nvinfo : EIATTR_KPARAM_INFO
	.align		4
.L_199:
        /*0078*/ 	.byte	0x04, 0x17
        /*007a*/ 	.short	(.L_201 - .L_200)
.L_200:
        /*007c*/ 	.word	0x00000000
        /*0080*/ 	.short	0x0008
        /*0082*/ 	.short	0x0030
        /*0084*/ 	.byte	0x00, 0xf0, 0x11, 0x00


	//----- nvinfo : EIATTR_KPARAM_INFO
	.align		4
.L_201:
        /*0088*/ 	.byte	0x04, 0x17
        /*008a*/ 	.short	(.L_203 - .L_202)
.L_202:
        /*008c*/ 	.word	0x00000000
        /*0090*/ 	.short	0x0007
        /*0092*/ 	.short	0x002c
        /*0094*/ 	.byte	0x00, 0xf0, 0x11, 0x00


	//----- nvinfo : EIATTR_KPARAM_INFO
	.align		4
.L_203:
        /*0098*/ 	.byte	0x04, 0x17
        /*009a*/ 	.short	(.L_205 - .L_204)
.L_204:
        /*009c*/ 	.word	0x00000000
        /*00a0*/ 	.short	0x0006
        /*00a2*/ 	.short	0x0028
        /*00a4*/ 	.byte	0x00, 0xf0, 0x11, 0x00


	//----- nvinfo : EIATTR_KPARAM_INFO
	.align		4
.L_205:
        /*00a8*/ 	.byte	0x04, 0x17
        /*00aa*/ 	.short	(.L_207 - .L_206)
.L_206:
        /*00ac*/ 	.word	0x00000000
        /*00b0*/ 	.short	0x0005
        /*00b2*/ 	.short	0x0024
        /*00b4*/ 	.byte	0x00, 0xf0, 0x11, 0x00


	//----- nvinfo : EIATTR_KPARAM_INFO
	.align		4
.L_207:
        /*00b8*/ 	.byte	0x04, 0x17
        /*00ba*/ 	.short	(.L_209 - .L_208)
.L_208:
        /*00bc*/ 	.word	0x00000000
        /*00c0*/ 	.short	0x0004
        /*00c2*/ 	.short	0x0020
        /*00c4*/ 	.byte	0x00, 0xf0, 0x11, 0x00


	//----- nvinfo : EIATTR_KPARAM_INFO
	.align		4
.L_209:
        /*00c8*/ 	.byte	0x04, 0x17
        /*00ca*/ 	.short	(.L_211 - .L_210)
.L_210:
        /*00cc*/ 	.word	0x00000000
        /*00d0*/ 	.short	0x0003
        /*00d2*/ 	.short	0x0018
        /*00d4*/ 	.byte	0x00, 0xf5, 0x21, 0x00


	//----- nvinfo : EIATTR_KPARAM_INFO
	.align		4
.L_211:
        /*00d8*/ 	.byte	0x04, 0x17
        /*00da*/ 	.short	(.L_213 - .L_212)
.L_212:
        /*00dc*/ 	.word	0x00000000
        /*00e0*/ 	.short	0x0002
        /*00e2*/ 	.short	0x0010
        /*00e4*/ 	.byte	0x00, 0xf5, 0x21, 0x00


	//----- nvinfo : EIATTR_KPARAM_INFO
	.align		4
.L_213:
        /*00e8*/ 	.byte	0x04, 0x17
        /*00ea*/ 	.short	(.L_215 - .L_214)
.L_214:
        /*00ec*/ 	.word	0x00000000
        /*00f0*/ 	.short	0x0001
        /*00f2*/ 	.short	0x0008
        /*00f4*/ 	.byte	0x00, 0xf5, 0x21, 0x00


	//----- nvinfo : EIATTR_KPARAM_INFO
	.align		4
.L_215:
        /*00f8*/ 	.byte	0x04, 0x17
        /*00fa*/ 	.short	(.L_217 - .L_216)
.L_216:
        /*00fc*/ 	.word	0x00000000
        /*0100*/ 	.short	0x0000
        /*0102*/ 	.short	0x0000
        /*0104*/ 	.byte	0x00, 0xf5, 0x21, 0x00


	//----- nvinfo : EIATTR_SPARSE_MMA_MASK
	.align		4
.L_217:
        /*0108*/ 	.byte	0x03, 0x50
        /*010a*/ 	.short	0x0000


	//----- nvinfo : EIATTR_MAXREG_COUNT
	.align		4
        /*010c*/ 	.byte	0x03, 0x1b
        /*010e*/ 	.short	0x00ff


	//----- nvinfo : EIATTR_MERCURY_ISA_VERSION
	.align		4
        /*0110*/ 	.byte	0x03, 0x5f
        /*0112*/ 	.short	0x0101


	//----- nvinfo : EIATTR_VRC_CTA_INIT_COUNT
	.align		4
        /*0114*/ 	.byte	0x02, 0x4a
	.zero		1
	.zero		1


	//----- nvinfo : EIATTR_EXIT_INSTR_OFFSETS
	.align		4
        /*0118*/ 	.byte	0x04, 0x1c
        /*011a*/ 	.short	(.L_219 - .L_218)


	//   ....[0]....
.L_218:
        /*011c*/ 	.word	0x000000c0


	//   ....[1]....
        /*0120*/ 	.word	0x00000290


	//----- nvinfo : EIATTR_CBANK_PARAM_SIZE
	.align		4
.L_219:
        /*0124*/ 	.byte	0x03, 0x19
        /*0126*/ 	.short	0x0050


	//----- nvinfo : EIATTR_PARAM_CBANK
	.align		4
        /*0128*/ 	.byte	0x04, 0x0a
        /*012a*/ 	.short	(.L_221 - .L_220)
	.align		4
.L_220:
        /*012c*/ 	.word	index@(.nv.constant0._Z15sum_to_2_kernelPKfS0_PfS1_iiiiiiffffff)
        /*0130*/ 	.short	0x0380
        /*0132*/ 	.short	0x0050


	//----- nvinfo : EIATTR_SW_WAR
	.align		4
.L_221:
        /*0134*/ 	.byte	0x04, 0x36
        /*0136*/ 	.short	(.L_223 - .L_222)
.L_222:
        /*0138*/ 	.word	0x00000008
.L_223:


//--------------------- .nv.info._Z37fused_A_plus_B_mul_C_transpose_kernelPKfS0_S0_Pfiiiiiiiffff --------------------------
	.section	.nv.info._Z37fused_A_plus_B_mul_C_transpose_kernelPKfS0_S0_Pfiiiiiiiffff,"",@"SHT_CUDA_INFO"
	.sectionflags	@""
	.align	4


	//----- nvinfo : EIATTR_CUDA_API_VERSION
	.align		4
        /*0000*/ 	.byte	0x04, 0x37
        /*0002*/ 	.short	(.L_225 - .L_224)
.L_224:
        /*0004*/ 	.word	0x00000082


	//----- nvinfo : EIATTR_KPARAM_INFO
	.align		4
.L_225:
        /*0008*/ 	.byte	0x04, 0x17
        /*000a*/ 	.short	(.L_227 - .L_226)
.L_226:
        /*000c*/ 	.word	0x00000000
        /*0010*/ 	.short	0x000e
        /*0012*/ 	.short	0x0048
        /*0014*/ 	.byte	0x00, 0xf0, 0x11, 0x00


	//----- nvinfo : EIATTR_KPARAM_INFO
	.align		4
.L_227:
        /*0018*/ 	.byte	0x04, 0x17
        /*001a*/ 	.short	(.L_229 - .L_228)
.L_228:
        /*001c*/ 	.word	0x00000000
        /*0020*/ 	.short	0x000d
        /*0022*/ 	.short	0x0044
        /*0024*/ 	.byte	0x00, 0xf0, 0x11, 0x00


	//----- nvinfo : EIATTR_KPARAM_INFO
	.align		4
.L_229:
        /*0028*/ 	.byte	0x04, 0x17
        /*002a*/ 	.short	(.L_231 - .L_230)
.L_230:
        /*002c*/ 	.word	0x00000000
        /*0030*/ 	.short	0x000c
        /*0032*/ 	.short	0x0040
        /*0034*/ 	.byte	0x00, 0xf0, 0x11, 0x00


	//----- nvinfo : EIATTR_KPARAM_INFO
	.align		4
.L_231:
        /*0038*/ 	.byte	0x04, 0x17
        /*003a*/ 	.short	(.L_233 - .L_232)
.L_232:
        /*003c*/ 	.word	0x00000000
        /*0040*/ 	.short	0x000b
        /*0042*/ 	.short	0x003c
        /*0044*/ 	.byte	0x00, 0xf0, 0x11, 0x00


	//----- nvinfo : EIATTR_KPARAM_INFO
	.align		4
.L_233:
        /*0048*/ 	.byte	0x04, 0x17
        /*004a*/ 	.short	(.L_235 - .L_234)
.L_234:
        /*004c*/ 	.word	0x00000000
        /*0050*/ 	.short	0x000a
        /*0052*/ 	.short	0x0038
        /*0054*/ 	.byte	0x00, 0xf0, 0x11, 0x00


	//----- nvinfo : EIATTR_KPARAM_INFO
	.align		4
.L_235:
        /*0058*/ 	.byte	0x04, 0x17
        /*005a*/ 	.short	(.L_237 - .L_236)
.L_236:
        /*005c*/ 	.word	0x00000000
        /*0060*/ 	.short	0x0009
        /*0062*/ 	.short	0x0034
        /*0064*/ 	.byte	0x00, 0xf0, 0x11, 0x00


	//----- nvinfo : EIATTR_KPARAM_INFO
	.align		4
.L_237:
        /*0068*/ 	.byte	0x04, 0x17
        /*006a*/ 	.short	(.L_239 - .L_238)
.L_238:
        /*006c*/ 	.word	0x00000000
        /*0070*/ 	.short	0x0008
        /*0072*/ 	.short	0x0030
        /*0074*/ 	.byte	0x00, 0xf0, 0x11, 0x00


	//----- nvinfo : EIATTR_KPARAM_INFO
	.align		4
.L_239:
        /*0078*/ 	.byte	0x04, 0x17
        /*007a*/ 	.short	(.L_241 - .L_240)
.L_240:
        /*007c*/ 	.word	0x00000000
        /*0080*/ 	.short	0x0007
        /*0082*/ 	.short	0x002c
        /*0084*/ 	.byte	0x00, 0xf0, 0x11, 0x00


	//----- nvinfo : EIATTR_KPARAM_INFO
	.align		4
.L_241:
        /*0088*/ 	.byte	0x04, 0x17
        /*008a*/ 	.short	(.L_243 - .L_242)
.L_242:
        /*008c*/ 	.word	0x00000000
        /*0090*/ 	.short	0x0006
        /*0092*/ 	.short	0x0028
        /*0094*/ 	.byte	0x00, 0xf0, 0x11, 0x00


	//----- nvinfo : EIATTR_KPARAM_INFO
	.align		4
.L_243:
        /*0098*/ 	.byte	0x04, 0x17
        /*009a*/ 	.short	(.L_245 - .L_244)
.L_244:
        /*009c*/ 	.word	0x00000000
        /*00a0*/ 	.short	0x0005
        /*00a2*/ 	.short	0x0024
        /*00a4*/ 	.byte	0x00, 0xf0, 0x11, 0x00


	//----- nvinfo : EIATTR_KPARAM_INFO
	.align		4
.L_245:
        /*00a8*/ 	.byte	0x04, 0x17
        /*00aa*/ 	.short	(.L_247 - .L_246)
.L_246:
        /*00ac*/ 	.word	0x00000000
        /*00b0*/ 	.short	0x0004
        /*00b2*/ 	.short	0x0020
        /*00b4*/ 	.byte	0x00, 0xf0, 0x11, 0x00


	//----- nvinfo : EIATTR_KPARAM_INFO
	.align		4
.L_247:
        /*00b8*/ 	.byte	0x04, 0x17
        /*00ba*/ 	.short	(.L_249 - .L_248)
.L_248:
        /*00bc*/ 	.word	0x00000000
        /*00c0*/ 	.short	0x0003
        /*00c2*/ 	.short	0x0018
        /*00c4*/ 	.byte	0x00, 0xf5, 0x21, 0x00


	//----- nvinfo : EIATTR_KPARAM_INFO
	.align		4
.L_249:
        /*00c8*/ 	.byte	0x04, 0x17
        /*00ca*/ 	.short	(.L_251 - .L_250)
.L_250:
        /*00cc*/ 	.word	0x00000000
        /*00d0*/ 	.short	0x0002
        /*00d2*/ 	.short	0x0010
        /*00d4*/ 	.byte	0x00, 0xf5, 0x21, 0x00


	//----- nvinfo : EIATTR_KPARAM_INFO
	.align		4
.L_251:
        /*00d8*/ 	.byte	0x04, 0x17
        /*00da*/ 	.short	(.L_253 - .L_252)
.L_252:
        /*00dc*/ 	.word	0x00000000
        /*00e0*/ 	.short	0x0001
        /*00e2*/ 	.short	0x0008
        /*00e4*/ 	.byte	0x00, 0xf5, 0x21, 0x00


	//----- nvinfo : EIATTR_KPARAM_INFO
	.align		4
.L_253:
        /*00e8*/ 	.byte	0x04, 0x17
        /*00ea*/ 	.short	(.L_255 - .L_254)
.L_254:
        /*00ec*/ 	.word	0x00000000
        /*00f0*/ 	.short	0x0000
        /*00f2*/ 	.short	0x0000
        /*00f4*/ 	.byte	0x00, 0xf5, 0x21, 0x00


	//----- nvinfo : EIATTR_SPARSE_MMA_MASK
	.align		4
.L_255:
        /*00f8*/ 	.byte	0x03, 0x50
        /*00fa*/ 	.short	0x0000


	//----- nvinfo : EIATTR_MAXREG_COUNT
	.align		4
        /*00fc*/ 	.byte	0x03, 0x1b
        /*00fe*/ 	.short	0x00ff


	//----- nvinfo : EIATTR_MERCURY_ISA_VERSION
	.align		4
        /*0100*/ 	.byte	0x03, 0x5f
        /*0102*/ 	.short	0x0101


	//----- nvinfo : EIATTR_VRC_CTA_INIT_COUNT
	.align		4
        /*0104*/ 	.byte	0x02, 0x4a
	.zero		1
	.zero		1


	//----- nvinfo : EIATTR_EXIT_INSTR_OFFSETS
	.align		4
        /*0108*/ 	.byte	0x04, 0x1c
        /*010a*/ 	.short	(.L_257 - .L_256)


	//   ....[0]....
.L_256:
        /*010c*/ 	.word	0x000000c0


	//   ....[1]....
        /*0110*/ 	.word	0x00000e30


	//----- nvinfo : EIATTR_CBANK_PARAM_SIZE
	.align		4
.L_257:
        /*0114*/ 	.byte	0x03, 0x19
        /*0116*/ 	.short	0x004c


	//----- nvinfo : EIATTR_PARAM_CBANK
	.align		4
        /*0118*/ 	.byte	0x04, 0x0a
        /*011a*/ 	.short	(.L_259 - .L_258)
	.align		4
.L_258:
        /*011c*/ 	.word	index@(.nv.constant0._Z37fused_A_plus_B_mul_C_transpose_kernelPKfS0_S0_Pfiiiiiiiffff)
        /*0120*/ 	.short	0x0380
        /*0122*/ 	.short	0x004c


	//----- nvinfo : EIATTR_SW_WAR
	.align		4
.L_259:
        /*0124*/ 	.byte	0x04, 0x36
        /*0126*/ 	.short	(.L_261 - .L_260)
.L_260:
        /*0128*/ 	.word	0x00000008
.L_261:


//--------------------- .nv.info._Z37fused_A_mul_B_plus_C_transpose_kernelPKfS0_S0_Pfiiiiiiiffff --------------------------
	.section	.nv.info._Z37fused_A_mul_B_plus_C_transpose_kernelPKfS0_S0_Pfiiiiiiiffff,"",@"SHT_CUDA_INFO"
	.sectionflags	@""
	.align	4


	//----- nvinfo : EIATTR_CUDA_API_VERSION
	.align		4
        /*0000*/ 	.byte	0x04, 0x37
        /*0002*/ 	.short	(.L_263 - .L_262)
.L_262:
        /*0004*/ 	.word	0x00000082


	//----- nvinfo : EIATTR_KPARAM_INFO
	.align		4
.L_263:
        /*0008*/ 	.byte	0x04, 0x17
        /*000a*/ 	.short	(.L_265 - .L_264)
.L_264:
        /*000c*/ 	.word	0x00000000
        /*0010*/ 	.short	0x000e
        /*0012*/ 	.short	0x0048
        /*0014*/ 	.byte	0x00, 0xf0, 0x11, 0x00


	//----- nvinfo : EIATTR_KPARAM_INFO
	.align		4
.L_265:
        /*0018*/ 	.byte	0x04, 0x17
        /*001a*/ 	.short	(.L_267 - .L_266)
.L_266:
        /*001c*/ 	.word	0x00000000
        /*0020*/ 	.short	0x000d
        /*0022*/ 	.short	0x0044
        /*0024*/ 	.byte	0x00, 0xf0, 0x11, 0x00


	//----- nvinfo : EIATTR_KPARAM_INFO
	.align		4
.L_267:
        /*0028*/ 	.byte	0x04, 0x17
        /*002a*/ 	.short	(.L_269 - .L_268)
.L_268:
        /*002c*/ 	.word	0x00000000
        /*0030*/ 	.short	0x000c
        /*0032*/ 	.short	0x0040
        /*0034*/ 	.byte	0x00, 0xf0, 0x11, 0x00


	//----- nvinfo : EIATTR_KPARAM_INFO
	.align		4
.L_269:
        /*0038*/ 	.byte	0x04, 0x17
        /*003a*/ 	.short	(.L_271 - .L_270)
.L_270:
        /*003c*/ 	.word	0x00000000
        /*0040*/ 	.short	0x000b
        /*0042*/ 	.short	0x003c
        /*0044*/ 	.byte	0x00, 0xf0, 0x11, 0x00


	//----- nvinfo : EIATTR_KPARAM_INFO
	.align		4
.L_271:
        /*0048*/ 	.byte	0x04, 0x17
        /*004a*/ 	.short	(.L_273 - .L_272)
.L_272:
        /*004c*/ 	.word	0x00000000
        /*0050*/ 	.short	0x000a
        /*0052*/ 	.short	0x0038
        /*0054*/ 	.byte	0x00, 0xf0, 0x11, 0x00


	//----- nvinfo : EIATTR_KPARAM_INFO
	.align		4
.L_273:
        /*0058*/ 	.byte	0x04, 0x17
        /*005a*/ 	.short	(.L_275 - .L_274)
.L_274:
        /*005c*/ 	.word	0x00000000
        /*0060*/ 	.short	0x0009
        /*0062*/ 	.short	0x0034
        /*0064*/ 	.byte	0x00, 0xf0, 0x11, 0x00


	//----- nvinfo : EIATTR_KPARAM_INFO
	.align		4
.L_275:
        /*0068*/ 	.byte	0x04, 0x17
        /*006a*/ 	.short	(.L_277 - .L_276)
.L_276:
        /*006c*/ 	.word	0x00000000
        /*0070*/ 	.short	0x0008
        /*0072*/ 	.short	0x0030
        /*0074*/ 	.byte	0x00, 0xf0, 0x11, 0x00


	//----- nvinfo : EIATTR_KPARAM_INFO
	.align		4
.L_277:
        /*0078*/ 	.byte	0x04, 0x17
        /*007a*/ 	.short	(.L_279 - .L_278)
.L_278:
        /*007c*/ 	.word	0x00000000
        /*0080*/ 	.short	0x0007
        /*0082*/ 	.short	0x002c
        /*0084*/ 	.byte	0x00, 0xf0, 0x11, 0x00


	//----- nvinfo : EIATTR_KPARAM_INFO
	.align		4
.L_279:
        /*0088*/ 	.byte	0x04, 0x17
        /*008a*/ 	.short	(.L_281 - .L_280)
.L_280:
        /*008c*/ 	.word	0x00000000
        /*0090*/ 	.short	0x0006
        /*0092*/ 	.short	0x0028
        /*0094*/ 	.byte	0x00, 0xf0, 0x11, 0x00


	//----- nvinfo : EIATTR_KPARAM_INFO
	.align		4
.L_281:
        /*0098*/ 	.byte	0x04, 0x17
        /*009a*/ 	.short	(.L_283 - .L_282)
.L_282:
        /*009c*/ 	.word	0x00000000
        /*00a0*/ 	.short	0x0005
        /*00a2*/ 	.short	0x0024
        /*00a4*/ 	.byte	0x00, 0xf0, 0x11, 0x00


	//----- nvinfo : EIATTR_KPARAM_INFO
	.align		4
.L_283:
        /*00a8*/ 	.byte	0x04, 0x17
        /*00aa*/ 	.short	(.L_285 - .L_284)
.L_284:
        /*00ac*/ 	.word	0x00000000
        /*00b0*/ 	.short	0x0004
        /*00b2*/ 	.short	0x0020
        /*00b4*/ 	.byte	0x00, 0xf0, 0x11, 0x00


	//----- nvinfo : EIATTR_KPARAM_INFO
	.align		4
.L_285:
        /*00b8*/ 	.byte	0x04, 0x17
        /*00ba*/ 	.short	(.L_287 - .L_286)
.L_286:
        /*00bc*/ 	.word	0x00000000
        /*00c0*/ 	.short	0x0003
        /*00c2*/ 	.short	0x0018
        /*00c4*/ 	.byte	0x00, 0xf5, 0x21, 0x00


	//----- nvinfo : EIATTR_KPARAM_INFO
	.align		4
.L_287:
        /*00c8*/ 	.byte	0x04, 0x17
        /*00ca*/ 	.short	(.L_289 - .L_288)
.L_288:
        /*00cc*/ 	.word	0x00000000
        /*00d0*/ 	.short	0x0002
        /*00d2*/ 	.short	0x0010
        /*00d4*/ 	.byte	0x00, 0xf5, 0x21, 0x00


	//----- nvinfo : EIATTR_KPARAM_INFO
	.align		4
.L_289:
        /*00d8*/ 	.byte	0x04, 0x17
        /*00da*/ 	.short	(.L_291 - .L_290)
.L_290:
        /*00dc*/ 	.word	0x00000000
        /*00e0*/ 	.short	0x0001
        /*00e2*/ 	.short	0x0008
        /*00e4*/ 	.byte	0x00, 0xf5, 0x21, 0x00


	//----- nvinfo : EIATTR_KPARAM_INFO
	.align		4
.L_291:
        /*00e8*/ 	.byte	0x04, 0x17
        /*00ea*/ 	.short	(.L_293 - .L_292)
.L_292:
        /*00ec*/ 	.word	0x00000000
        /*00f0*/ 	.short	0x0000
        /*00f2*/ 	.short	0x0000
        /*00f4*/ 	.byte	0x00, 0xf5, 0x21, 0x00


	//----- nvinfo : EIATTR_SPARSE_MMA_MASK
	.align		4
.L_293:
        /*00f8*/ 	.byte	0x03, 0x50
        /*00fa*/ 	.short	0x0000


	//----- nvinfo : EIATTR_MAXREG_COUNT
	.align		4
        /*00fc*/ 	.byte	0x03, 0x1b
        /*00fe*/ 	.short	0x00ff


	//----- nvinfo : EIATTR_MERCURY_ISA_VERSION
	.align		4
        /*0100*/ 	.byte	0x03, 0x5f
        /*0102*/ 	.short	0x0101


	//----- nvinfo : EIATTR_VRC_CTA_INIT_COUNT
	.align		4
        /*0104*/ 	.byte	0x02, 0x4a
	.zero		1
	.zero		1


	//----- nvinfo : EIATTR_EXIT_INSTR_OFFSETS
	.align		4
        /*0108*/ 	.byte	0x04, 0x1c
        /*010a*/ 	.short	(.L_295 - .L_294)


	//   ....[0]....
.L_294:
        /*010c*/ 	.word	0x000000c0


	//   ....[1]....
        /*0110*/ 	.word	0x00000e30


	//----- nvinfo : EIATTR_CBANK_PARAM_SIZE
	.align		4
.L_295:
        /*0114*/ 	.byte	0x03, 0x19
        /*0116*/ 	.short	0x004c


	//----- nvinfo : EIATTR_PARAM_CBANK
	.align		4
        /*0118*/ 	.byte	0x04, 0x0a
        /*011a*/ 	.short	(.L_297 - .L_296)
	.align		4
.L_296:
        /*011c*/ 	.word	index@(.nv.constant0._Z37fused_A_mul_B_plus_C_transpose_kernelPKfS0_S0_Pfiiiiiiiffff)
        /*0120*/ 	.short	0x0380
        /*0122*/ 	.short	0x004c


	//----- nvinfo : EIATTR_SW_WAR
	.align		4
.L_297:
        /*0124*/ 	.byte	0x04, 0x36
        /*0126*/ 	.short	(.L_299 - .L_298)
.L_298:
        /*0128*/ 	.word	0x00000008
.L_299:


//--------------------- .nv.callgraph             --------------------------
	.section	.nv.callgraph,"",@"SHT_CUDA_CALLGRAPH"
	.align	4
	.sectionentsize	8
	.align		4
        /*0000*/ 	.word	0x00000000
	.align		4
        /*0004*/ 	.word	0xffffffff
	.align		4
        /*0008*/ 	.word	0x00000000
	.align		4
        /*000c*/ 	.word	0xfffffffe
	.align		4
        /*0010*/ 	.word	0x00000000
	.align		4
        /*0014*/ 	.word	0xfffffffd
	.align		4
        /*0018*/ 	.word	0x00000000
	.align		4
        /*001c*/ 	.word	0xfffffffc


//--------------------- .text._Z43fused_A_plus_B_mul_C_transpose_tiled_kernelILi16EEvPKfS1_S1_Pfiiiiiiiffff --------------------------
	.section	.text._Z43fused_A_plus_B_mul_C_transpose_tiled_kernelILi16EEvPKfS1_S1_Pfiiiiiiiffff,"ax",@progbits
	.align	128
        .global         _Z43fused_A_plus_B_mul_C_transpose_tiled_kernelILi16EEvPKfS1_S1_Pfiiiiiiiffff
        .type           _Z43fused_A_plus_B_mul_C_transpose_tiled_kernelILi16EEvPKfS1_S1_Pfiiiiiiiffff,@function
        .size           _Z43fused_A_plus_B_mul_C_transpose_tiled_kernelILi16EEvPKfS1_S1_Pfiiiiiiiffff,(.L_x_21 - _Z43fused_A_plus_B_mul_C_transpose_tiled_kernelILi16EEvPKfS1_S1_Pfiiiiiiiffff)
        .other          _Z43fused_A_plus_B_mul_C_transpose_tiled_kernelILi16EEvPKfS1_S1_Pfiiiiiiiffff,@"STO_CUDA_ENTRY STV_DEFAULT"
_Z43fused_A_plus_B_mul_C_transpose_tiled_kernelILi16EEvPKfS1_S1_Pfiiiiiiiffff:
.text._Z43fused_A_plus_B_mul_C_transpose_tiled_kernelILi16EEvPKfS1_S1_Pfiiiiiiiffff:
[----:B------:R-:W-:Y:S01]  /*0000*/  LDC R1, c[0x0][0x37c] ;  /* 0x0000df00ff017b82 */ /* 0x000fe20000000800 */
[----:B------:R-:W0:Y:S01]  /*0010*/  S2R R2, SR_CTAID.Y ;  /* 0x0000000000027919 */ /* 0x000e220000002600 */
[----:B------:R-:W1:Y:S01]  /*0020*/  LDCU UR4, c[0x0][0x3b8] ;  /* 0x00007700ff0477ac */ /* 0x000e620008000800 */
[----:B------:R-:W-:Y:S01]  /*0030*/  HFMA2 R11, -RZ, RZ, 0, 0 ;  /* 0x00000000ff0b7431 */ /* 0x000fe200000001ff */
[----:B------:R-:W0:Y:S01]  /*0040*/  S2R R27, SR_TID.Y ;  /* 0x00000000001b7919 */ /* 0x000e220000002200 */
[----:B------:R-:W2:Y:S01]  /*0050*/  LDCU.64 UR8, c[0x0][0x358] ;  /* 0x00006b00ff0877ac */ /* 0x000ea20008000a00 */
[----:B------:R-:W3:Y:S01]  /*0060*/  S2R R4, SR_CTAID.X ;  /* 0x0000000000047919 */ /* 0x000ee20000002500 */
[----:B------:R-:W3:Y:S01]  /*0070*/  S2R R24, SR_TID.X ;  /* 0x0000000000187919 */ /* 0x000ee20000002100 */
[----:B-1----:R-:W-:Y:S01]  /*0080*/  UISETP.GE.AND UP0, UPT, UR4, 0x1, UPT ;  /* 0x000000010400788c */ /* 0x002fe2000bf06270 */
[----:B0-----:R-:W-:Y:S02]  /*0090*/  LEA R29, R2, R27, 0x4 ;  /* 0x0000001b021d7211 */ /* 0x001fe400078e20ff */
[----:B---3--:R-:W-:-:S06]  /*00a0*/  LEA R26, R4, R24, 0x4 ;  /* 0x00000018041a7211 */ /* 0x008fcc00078e20ff */
[----:B--2---:R-:W-:Y:S05]  /*00b0*/  BRA.U !UP0, `(.L_x_0) ;  /* 0x0000000508407547 */ /* 0x004fea000b800000 */
[----:B------:R-:W0:Y:S01]  /*00c0*/  S2UR UR7, SR_CgaCtaId ;  /* 0x00000000000779c3 */ /* 0x000e220000008800 */
[----:B------:R-:W1:Y:S01]  /*00d0*/  LDCU.64 UR12, c[0x0][0x3a0] ;  /* 0x00007400ff0c77ac */ /* 0x000e620008000a00 */
[----:B------:R-:W-:Y:S01]  /*00e0*/  MOV R11, RZ ;  /* 0x000000ff000b7202 */ /* 0x000fe20000000f00 */
[----:B------:R-:W2:Y:S05]  /*00f0*/  LDCU UR10, c[0x0][0x3a8] ;  /* 0x00007500ff0a77ac */ /* 0x000eaa0008000800 */
[----:B------:R-:W3:Y:S01]  /*0100*/  LDC R0, c[0x0][0x3a8] ;  /* 0x0000ea00ff007b82 */ /* 0x000ee20000000800 */
[----:B------:R-:W-:Y:S01]  /*0110*/  UMOV UR5, 0x400 ;  /* 0x0000040000057882 */ /* 0x000fe20000000000 */
[----:B------:R-:W-:-:S02]  /*0120*/  UIADD3 UR4, UPT, UPT, UR4, 0xf, URZ ;  /* 0x0000000f04047890 */ /* 0x000fc4000fffe0ff */
[----:B------:R-:W-:Y:S02]  /*0130*/  UIADD3 UR6, UPT, UPT, UR5, 0x400, URZ ;  /* 0x0000040005067890 */ /* 0x000fe4000fffe0ff */
[----:B------:R-:W-:Y:S01]  /*0140*/  USHF.R.U32.HI UR4, URZ, 0x4, UR4 ;  /* 0x00000004ff047899 */ /* 0x000fe20008011604 */
[----:B------:R-:W4:Y:S01]  /*0150*/  LDCU UR15, c[0x0][0x3b8] ;  /* 0x00007700ff0f77ac */ /* 0x000f220008000800 */
[C-C-:B-1----:R-:W-:Y:S01]  /*0160*/  IMAD R23, R24.reuse, UR12, R27.reuse ;  /* 0x0000000c18177c24 */ /* 0x142fe2000f8e021b */
[----:B------:R-:W1:Y:S01]  /*0170*/  LDCU UR11, c[0x0][0x3b0] ;  /* 0x00007600ff0b77ac */ /* 0x000e620008000800 */
[----:B------:R-:W-:Y:S02]  /*0180*/  IMAD R22, R24, UR13, R27 ;  /* 0x0000000d18167c24 */ /* 0x000fe4000f8e021b */
[----:B--2---:R-:W-:Y:S01]  /*0190*/  IMAD R25, R27, UR10, R24 ;  /* 0x0000000a1b197c24 */ /* 0x004fe2000f8e0218 */
[----:B0-----:R-:W-:Y:S01]  /*01a0*/  ULEA UR5, UR7, UR5, 0x18 ;  /* 0x0000000507057291 */ /* 0x001fe2000f8ec0ff */
[C---:B------:R-:W-:Y:S01]  /*01b0*/  LEA R23, R2.reuse, R23, 0x4 ;  /* 0x0000001702177211 */ /* 0x040fe200078e20ff */
[----:B------:R-:W-:Y:S01]  /*01c0*/  ULEA UR6, UR7, UR6, 0x18 ;  /* 0x0000000607067291 */ /* 0x000fe2000f8ec0ff */
[----:B------:R-:W-:Y:S01]  /*01d0*/  LEA R22, R2, R22, 0x4 ;  /* 0x0000001602167211 */ /* 0x000fe200078e20ff */
[----:B------:R-:W0:Y:S01]  /*01e0*/  LDCU UR14, c[0x0][0x3b4] ;  /* 0x00007680ff0e77ac */ /* 0x000e220008000800 */
[----:B------:R-:W-:-:S02]  /*01f0*/  LEA R25, R4, R25, 0x4 ;  /* 0x0000001904197211 */ /* 0x000fc400078e20ff */
[C---:B------:R-:W-:Y:S01]  /*0200*/  LEA R21, R27.reuse, UR5, 0x6 ;  /* 0x000000051b157c11 */ /* 0x040fe2000f8e30ff */
[----:B------:R-:W-:Y:S01]  /*0210*/  UIADD3 UR4, UPT, UPT, -UR4, URZ, URZ ;  /* 0x000000ff04047290 */ /* 0x000fe2000fffe1ff */
[C---:B------:R-:W-:Y:S02]  /*0220*/  LEA R3, R24.reuse, UR6, 0x6 ;  /* 0x0000000618037c11 */ /* 0x040fe4000f8e30ff */
[----:B------:R-:W-:Y:S02]  /*0230*/  LEA R20, R24, R21, 0x2 ;  /* 0x0000001518147211 */ /* 0x000fe400078e10ff */
[----:B----4-:R-:W-:-:S07]  /*0240*/  LEA R2, R27, R3, 0x2 ;  /* 0x000000031b027211 */ /* 0x010fce00078e10ff */
.L_x_1:
[----:B------:R-:W-:Y:S01]  /*0250*/  ISETP.GE.AND P0, PT, R27, UR15, PT ;  /* 0x0000000f1b007c0c */ /* 0x000fe2000bf06270 */
[----:B------:R-:W2:Y:S01]  /*0260*/  LDC.64 R4, c[0x0][0x388] ;  /* 0x0000e200ff047b82 */ /* 0x000ea20000000a00 */
[----:B------:R-:W-:Y:S02]  /*0270*/  ISETP.GE.AND P1, PT, R24, UR15, PT ;  /* 0x0000000f18007c0c */ /* 0x000fe4000bf26270 */
[----:B0-----:R-:W-:Y:S02]  /*0280*/  ISETP.GE.OR P0, PT, R26, UR14, P0 ;  /* 0x0000000e1a007c0c */ /* 0x001fe40008706670 */
[----:B-1----:R-:W-:-:S03]  /*0290*/  ISETP.GE.OR P1, PT, R29, UR11, P1 ;  /* 0x0000000b1d007c0c */ /* 0x002fc60008f26670 */
[----:B------:R-:W0:Y:S08]  /*02a0*/  LDC.64 R8, c[0x0][0x380] ;  /* 0x0000e000ff087b82 */ /* 0x000e300000000a00 */
[----:B------:R-:W1:Y:S02]  /*02b0*/  @!P0 LDC.64 R6, c[0x0][0x390] ;  /* 0x0000e400ff068b82 */ /* 0x000e640000000a00 */
[----:B--2---:R-:W-:Y:S01]  /*02c0*/  @!P1 IMAD.WIDE R4, R22, 0x4, R4 ;  /* 0x0000000416049825 */ /* 0x004fe200078e0204 */
[----:B------:R-:W-:-:S04]  /*02d0*/  MOV R13, RZ ;  /* 0x000000ff000d7202 */ /* 0x000fc80000000f00 */
[----:B------:R1:W2:Y:S01]  /*02e0*/  @!P1 LDG.E.CONSTANT R10, desc[UR8][R4.64] ;  /* 0x00000008040a9981 */ /* 0x0002a2000c1e9900 */
[----:B0-----:R-:W-:-:S06]  /*02f0*/  @!P1 IMAD.WIDE R8, R23, 0x4, R8 ;  /* 0x0000000417089825 */ /* 0x001fcc00078e0208 */
[----:B------:R-:W4:Y:S01]  /*0300*/  @!P1 LDG.E.CONSTANT R9, desc[UR8][R8.64] ;  /* 0x0000000808099981 */ /* 0x000f22000c1e9900 */
[----:B-1----:R-:W-:Y:S02]  /*0310*/  @!P0 IMAD.WIDE R4, R25, 0x4, R6 ;  /* 0x0000000419048825 */ /* 0x002fe400078e0206 */
[----:B------:R-:W2:Y:S03]  /*0320*/  @!P1 LDC.64 R6, c[0x0][0x3c0] ;  /* 0x0000f000ff069b82 */ /* 0x000ea60000000a00 */
[----:B------:R-:W5:Y:S01]  /*0330*/  @!P0 LDG.E.CONSTANT R13, desc[UR8][R4.64] ;  /* 0x00000008040d8981 */ /* 0x000f62000c1e9900 */
[----:B------:R-:W-:Y:S01]  /*0340*/  HFMA2 R28, -RZ, RZ, 0, 0 ;  /* 0x00000000ff1c7431 */ /* 0x000fe200000001ff */
[----:B------:R-:W-:-:S04]  /*0350*/  UIADD3 UR4, UPT, UPT, UR4, 0x1, URZ ;  /* 0x0000000104047890 */ /* 0x000fc8000fffe0ff */
[----:B------:R-:W-:Y:S01]  /*0360*/  UISETP.NE.AND UP0, UPT, UR4, URZ, UPT ;  /* 0x000000ff0400728c */ /* 0x000fe2000bf05270 */
[----:B------:R-:W-:Y:S02]  /*0370*/  IADD3 R27, PT, PT, R27, 0x10, RZ ;  /* 0x000000101b1b7810 */ /* 0x000fe40007ffe0ff */
[----:B------:R-:W-:Y:S02]  /*0380*/  IADD3 R24, PT, PT, R24, 0x10, RZ ;  /* 0x0000001018187810 */ /* 0x000fe40007ffe0ff */
[----:B---3--:R-:W-:Y:S01]  /*0390*/  LEA R25, R0, R25, 0x4 ;  /* 0x0000001900197211 */ /* 0x008fe200078e20ff */
[----:B--2---:R-:W-:-:S04]  /*03a0*/  @!P1 FMUL R10, R10, R7 ;  /* 0x000000070a0a9220 */ /* 0x004fc80000400000 */
[----:B----4-:R-:W-:-:S05]  /*03b0*/  @!P1 FFMA R28, R9, R6, R10 ;  /* 0x00000006091c9223 */ /* 0x010fca000000000a */
[----:B------:R-:W-:Y:S04]  /*03c0*/  STS [R20], R28 ;  /* 0x0000001c14007388 */ /* 0x000fe80000000800 */
[----:B-----5:R-:W-:Y:S01]  /*03d0*/  STS [R2], R13 ;  /* 0x0000000d02007388 */ /* 0x020fe20000000800 */
[----:B------:R-:W-:Y:S06]  /*03e0*/  BAR.SYNC.DEFER_BLOCKING 0x0 ;  /* 0x0000000000007b1d */ /* 0x000fec0000010000 */
[----:B------:R-:W-:Y:S04]  /*03f0*/  LDS.128 R12, [R21] ;  /* 0x00000000150c7984 */ /* 0x000fe80000000c00 */
[----:B------:R-:W0:Y:S04]  /*0400*/  LDS.128 R16, [R3] ;  /* 0x0000000003107984 */ /* 0x000e280000000c00 */
[----:B------:R-:W-:Y:S01]  /*0410*/  LDS.128 R4, [R3+0x10] ;  /* 0x0000100003047984 */ /* 0x000fe20000000c00 */
[----:B0-----:R-:W-:-:S03]  /*0420*/  FFMA R12, R12, R16, R11 ;  /* 0x000000100c0c7223 */ /* 0x001fc6000000000b */
[----:B------:R-:W0:Y:S01]  /*0430*/  LDS.128 R8, [R21+0x10] ;  /* 0x0000100015087984 */ /* 0x000e220000000c00 */
[----:B------:R-:W-:-:S04]  /*0440*/  FFMA R17, R13, R17, R12 ;  /* 0x000000110d117223 */ /* 0x000fc8000000000c */
[----:B------:R-:W-:-:S04]  /*0450*/  FFMA R14, R14, R18, R17 ;  /* 0x000000120e0e7223 */ /* 0x000fc80000000011 */
[----:B------:R-:W-:Y:S02]  /*0460*/  FFMA R15, R15, R19, R14 ;  /* 0x000000130f0f7223 */ /* 0x000fe4000000000e */
[----:B------:R-:W-:Y:S02]  /*0470*/  LDS.128 R16, [R3+0x20] ;  /* 0x0000200003107984 */ /* 0x000fe40000000c00 */
[----:B0-----:R-:W-:Y:S02]  /*0480*/  FFMA R4, R8, R4, R15 ;  /* 0x0000000408047223 */ /* 0x001fe4000000000f */
[----:B------:R-:W0:Y:S02]  /*0490*/  LDS.128 R12, [R21+0x20] ;  /* 0x00002000150c7984 */ /* 0x000e240000000c00 */
[----:B------:R-:W-:-:S04]  /*04a0*/  FFMA R5, R9, R5, R4 ;  /* 0x0000000509057223 */ /* 0x000fc80000000004 */
[----:B------:R-:W-:-:S04]  /*04b0*/  FFMA R6, R10, R6, R5 ;  /* 0x000000060a067223 */ /* 0x000fc80000000005 */
[----:B------:R-:W-:Y:S02]  /*04c0*/  FFMA R7, R11, R7, R6 ;  /* 0x000000070b077223 */ /* 0x000fe40000000006 */
[----:B------:R-:W-:Y:S02]  /*04d0*/  LDS.128 R8, [R3+0x30] ;  /* 0x0000300003087984 */ /* 0x000fe40000000c00 */
[----:B0-----:R-:W-:Y:S02]  /*04e0*/  FFMA R12, R12, R16, R7 ;  /* 0x000000100c0c7223 */ /* 0x001fe40000000007 */
[----:B------:R-:W0:Y:S02]  /*04f0*/  LDS.128 R4, [R21+0x30] ;  /* 0x0000300015047984 */ /* 0x000e240000000c00 */
[----:B------:R-:W-:-:S04]  /*0500*/  FFMA R13, R13, R17, R12 ;  /* 0x000000110d0d7223 */ /* 0x000fc8000000000c */
[----:B------:R-:W-:Y:S02]  /*0510*/  FFMA R14, R14, R18, R13 ;  /* 0x000000120e0e7223 */ /* 0x000fe4000000000d */
[----:B------:R-:W1:Y:S02]  /*0520*/  LDC.64 R12, c[0x0][0x3a0] ;  /* 0x0000e800ff0c7b82 */ /* 0x000e640000000a00 */
[----:B------:R-:W-:-:S04]  /*0530*/  FFMA R15, R15, R19, R14 ;  /* 0x000000130f0f7223 */ /* 0x000fc8000000000e */
[----:B0-----:R-:W-:-:S04]  /*0540*/  FFMA R4, R4, R8, R15 ;  /* 0x0000000804047223 */ /* 0x001fc8000000000f */
[----:B------:R-:W-:-:S04]  /*0550*/  FFMA R5, R5, R9, R4 ;  /* 0x0000000905057223 */ /* 0x000fc80000000004 */
[----:B------:R-:W-:Y:S01]  /*0560*/  FFMA R6, R6, R10, R5 ;  /* 0x0000000a06067223 */ /* 0x000fe20000000005 */
[----:B-1----:R-:W-:Y:S02]  /*0570*/  LEA R23, R12, R23, 0x4 ;  /* 0x000000170c177211 */ /* 0x002fe400078e20ff */
[----:B------:R-:W-:Y:S01]  /*0580*/  LEA R22, R13, R22, 0x4 ;  /* 0x000000160d167211 */ /* 0x000fe200078e20ff */
[----:B------:R-:W-:Y:S01]  /*0590*/  FFMA R11, R7, R11, R6 ;  /* 0x0000000b070b7223 */ /* 0x000fe20000000006 */
[----:B------:R-:W-:Y:S06]  /*05a0*/  BAR.SYNC.DEFER_BLOCKING 0x0 ;  /* 0x0000000000007b1d */ /* 0x000fec0000010000 */
[----:B------:R-:W-:Y:S05]  /*05b0*/  BRA.U UP0, `(.L_x_1) ;  /* 0xfffffffd00247547 */ /* 0x000fea000b83ffff */
.L_x_0:
[----:B------:R-:W0:Y:S02]  /*05c0*/  LDCU.64 UR4, c[0x0][0x3b0] ;  /* 0x00007600ff0477ac */ /* 0x000e240008000a00 */
[----:B0-----:R-:W-:-:S04]  /*05d0*/  ISETP.GE.AND P0, PT, R26, UR5, PT ;  /* 0x000000051a007c0c */ /* 0x001fc8000bf06270 */
[----:B------:R-:W-:-:S13]  /*05e0*/  ISETP.GE.OR P0, PT, R29, UR4, P0 ;  /* 0x000000041d007c0c */ /* 0x000fda0008706670 */
[----:B------:R-:W-:Y:S05]  /*05f0*/  @P0 EXIT ;  /* 0x000000000000094d */ /* 0x000fea0003800000 */
[----:B------:R-:W0:Y:S01]  /*0600*/  LDC.64 R2, c[0x0][0x398] ;  /* 0x0000e600ff027b82 */ /* 0x000e220000000a00 */
[----:B------:R-:W1:Y:S01]  /*0610*/  LDCU UR4, c[0x0][0x3ac] ;  /* 0x00007580ff0477ac */ /* 0x000e620008000800 */
[----:B------:R-:W2:Y:S01]  /*0620*/  LDCU UR5, c[0x0][0x3bc] ;  /* 0x00007780ff0577ac */ /* 0x000ea20008000800 */
[----:B-1----:R-:W-:Y:S01]  /*0630*/  IMAD R29, R26, UR4, R29 ;  /* 0x000000041a1d7c24 */ /* 0x002fe2000f8e021d */
[----:B------:R-:W1:Y:S03]  /*0640*/  LDCU UR4, c[0x0][0x3c8] ;  /* 0x00007900ff0477ac */ /* 0x000e660008000800 */
[----:B0-----:R-:W-:-:S05]  /*0650*/  IMAD.WIDE R2, R29, 0x4, R2 ;  /* 0x000000041d027825 */ /* 0x001fca00078e0202 */
[----:B------:R-:W1:Y:S02]  /*0660*/  LDG.E R0, desc[UR8][R2.64] ;  /* 0x0000000802007981 */ /* 0x000e64000c1e1900 */
[----:B-1----:R-:W-:-:S04]  /*0670*/  FMUL R0, R0, UR4 ;  /* 0x0000000400007c20 */ /* 0x002fc80008400000 */
[----:B--2---:R-:W-:-:S05]  /*0680*/  FFMA R11, R11, UR5, R0 ;  /* 0x000000050b0b7c23 */ /* 0x004fca0008000000 */
[----:B------:R-:W-:Y:S01]  /*0690*/  STG.E desc[UR8][R2.64], R11 ;  /* 0x0000000b02007986 */ /* 0x000fe2000c101908 */
[----:B------:R-:W-:Y:S05]  /*06a0*/  EXIT ;  /* 0x000000000000794d */ /* 0x000fea0003800000 */
.L_x_2:
[----:B------:R-:W-:-:S00]  /*06b0*/  BRA `(.L_x_2) ;  /* 0xfffffffc00fc7947 */ /* 0x000fc0000383ffff */
[----:B------:R-:W-:-:S00]  /*06c0*/  NOP ;  /* 0x0000000000007918 */ /* 0x000fc00000000000 */
        /* <DEDUP_REMOVED lines=11> */
.L_x_21:


//--------------------- .text._Z43fused_A_mul_B_plus_C_transpose_tiled_kernelILi16EEvPKfS1_S1_Pfiiiiiiiffff --------------------------
	.section	.text._Z43fused_A_mul_B_plus_C_transpose_tiled_kernelILi16EEvPKfS1_S1_Pfiiiiiiiffff,"ax",@progbits
	.align	128
        .global         _Z43fused_A_mul_B_plus_C_transpose_tiled_kernelILi16EEvPKfS1_S1_Pfiiiiiiiffff
        .type           _Z43fused_A_mul_B_plus_C_transpose_tiled_kernelILi16EEvPKfS1_S1_Pfiiiiiiiffff,@function
        .size           _Z43fused_A_mul_B_plus_C_transpose_tiled_kernelILi16EEvPKfS1_S1_Pfiiiiiiiffff,(.L_x_22 - _Z43fused_A_mul_B_plus_C_transpose_tiled_kernelILi16EEvPKfS1_S1_Pfiiiiiiiffff)
        .other          _Z43fused_A_mul_B_plus_C_transpose_tiled_kernelILi16EEvPKfS1_S1_Pfiiiiiiiffff,@"STO_CUDA_ENTRY STV_DEFAULT"
_Z43fused_A_mul_B_plus_C_transpose_tiled_kernelILi16EEvPKfS1_S1_Pfiiiiiiiffff:
.text._Z43fused_A_mul_B_plus_C_transpose_tiled_kernelILi16EEvPKfS1_S1_Pfiiiiiiiffff:
        /* <DEDUP_REMOVED lines=18> */
[----:B------:R-:W-:Y:S01]  /*0120*/  UIADD3 UR4, UPT, UPT, UR4, 0xf, URZ ;  /* 0x0000000f04047890 */ /* 0x000fe2000fffe0ff */
[----:B------:R-:W4:Y:S03]  /*0130*/  LDCU UR15, c[0x0][0x3b8] ;  /* 0x00007700ff0f77ac */ /* 0x000f260008000800 */
[----:B------:R-:W-:Y:S01]  /*0140*/  USHF.R.U32.HI UR4, URZ, 0x4, UR4 ;  /* 0x00000004ff047899 */ /* 0x000fe20008011604 */
[----:B------:R-:W3:Y:S01]  /*0150*/  LDCU UR11, c[0x0][0x3b0] ;  /* 0x00007600ff0b77ac */ /* 0x000ee20008000800 */
[----:B-1----:R-:W-:-:S02]  /*0160*/  IMAD R22, R27, UR13, R24 ;  /* 0x0000000d1b167c24 */ /* 0x002fc4000f8e0218 */
[----:B------:R-:W-:Y:S01]  /*0170*/  IMAD R23, R24, UR12, R27 ;  /* 0x0000000c18177c24 */ /* 0x000fe2000f8e021b */
[----:B------:R-:W1:Y:S01]  /*0180*/  LDCU UR14, c[0x0][0x3b4] ;  /* 0x00007680ff0e77ac */ /* 0x000e620008000800 */
[----:B--2---:R-:W-:Y:S01]  /*0190*/  IMAD R25, R27, UR10, R24 ;  /* 0x0000000a1b197c24 */ /* 0x004fe2000f8e0218 */
[C---:B------:R-:W-:Y:S01]  /*01a0*/  LEA R22, R3.reuse, R22, 0x4 ;  /* 0x0000001603167211 */ /* 0x040fe200078e20ff */
[----:B0-----:R-:W-:Y:S01]  /*01b0*/  ULEA UR7, UR6, UR5, 0x18 ;  /* 0x0000000506077291 */ /* 0x001fe2000f8ec0ff */
[----:B------:R-:W-:Y:S01]  /*01c0*/  LEA R23, R2, R23, 0x4 ;  /* 0x0000001702177211 */ /* 0x000fe200078e20ff */
[----:B------:R-:W-:Y:S01]  /*01d0*/  UIADD3 UR5, UPT, UPT, UR5, 0x400, URZ ;  /* 0x0000040005057890 */ /* 0x000fe2000fffe0ff */
[----:B------:R-:W-:Y:S01]  /*01e0*/  LEA R25, R3, R25, 0x4 ;  /* 0x0000001903197211 */ /* 0x000fe200078e20ff */
[----:B------:R-:W-:Y:S02]  /*01f0*/  UIADD3 UR4, UPT, UPT, -UR4, URZ, URZ ;  /* 0x000000ff04047290 */ /* 0x000fe4000fffe1ff */
[----:B------:R-:W-:Y:S01]  /*0200*/  ULEA UR5, UR6, UR5, 0x18 ;  /* 0x0000000506057291 */ /* 0x000fe2000f8ec0ff */
[----:B------:R-:W-:-:S04]  /*0210*/  LEA R21, R27, UR7, 0x6 ;  /* 0x000000071b157c11 */ /* 0x000fc8000f8e30ff */
[C---:B------:R-:W-:Y:S02]  /*0220*/  LEA R20, R24.reuse, R21, 0x2 ;  /* 0x0000001518147211 */ /* 0x040fe400078e10ff */
[----:B------:R-:W-:-:S04]  /*0230*/  LEA R3, R24, UR5, 0x6 ;  /* 0x0000000518037c11 */ /* 0x000fc8000f8e30ff */
[----:B-1--4-:R-:W-:-:S07]  /*0240*/  LEA R2, R27, R3, 0x2 ;  /* 0x000000031b027211 */ /* 0x012fce00078e10ff */
.L_x_4:
[----:B------:R-:W-:Y:S02]  /*0250*/  ISETP.GE.AND P0, PT, R27, UR15, PT ;  /* 0x0000000f1b007c0c */ /* 0x000fe4000bf06270 */
[----:B------:R-:W-:Y:S02]  /*0260*/  ISETP.GE.AND P1, PT, R24, UR15, PT ;  /* 0x0000000f18007c0c */ /* 0x000fe4000bf26270 */
[----:B------:R-:W-:Y:S02]  /*0270*/  ISETP.GE.OR P0, PT, R26, UR14, P0 ;  /* 0x0000000e1a007c0c */ /* 0x000fe40008706670 */
[----:B---3--:R-:W-:-:S11]  /*0280*/  ISETP.GE.OR P1, PT, R29, UR11, P1 ;  /* 0x0000000b1d007c0c */ /* 0x008fd60008f26670 */
[----:B------:R-:W0:Y:S08]  /*0290*/  @!P0 LDC.64 R6, c[0x0][0x390] ;  /* 0x0000e400ff068b82 */ /* 0x000e300000000a00 */
[----:B------:R-:W1:Y:S08]  /*02a0*/  @!P0 LDC.64 R4, c[0x0][0x388] ;  /* 0x0000e200ff048b82 */ /* 0x000e700000000a00 */
[----:B------:R-:W2:Y:S01]  /*02b0*/  @!P1 LDC.64 R8, c[0x0][0x380] ;  /* 0x0000e000ff089b82 */ /* 0x000ea20000000a00 */
[----:B0-----:R-:W-:Y:S01]  /*02c0*/  @!P0 IMAD.WIDE R6, R25, 0x4, R6 ;  /* 0x0000000419068825 */ /* 0x001fe200078e0206 */
[----:B------:R-:W-:-:S06]  /*02d0*/  MOV R28, RZ ;  /* 0x000000ff001c7202 */ /* 0x000fcc0000000f00 */
[----:B------:R-:W0:Y:S01]  /*02e0*/  @!P0 LDC.64 R12, c[0x0][0x3c0] ;  /* 0x0000f000ff0c8b82 */ /* 0x000e220000000a00 */
[----:B------:R-:W0:Y:S01]  /*02f0*/  @!P0 LDG.E.CONSTANT R6, desc[UR8][R6.64] ;  /* 0x0000000806068981 */ /* 0x000e22000c1e9900 */
[----:B-1----:R-:W-:-:S06]  /*0300*/  @!P0 IMAD.WIDE R4, R22, 0x4, R4 ;  /* 0x0000000416048825 */ /* 0x002fcc00078e0204 */
[----:B------:R-:W3:Y:S01]  /*0310*/  @!P0 LDG.E.CONSTANT R5, desc[UR8][R4.64] ;  /* 0x0000000804058981 */ /* 0x000ee2000c1e9900 */
[----:B--2---:R-:W-:-:S05]  /*0320*/  @!P1 IMAD.WIDE R8, R23, 0x4, R8 ;  /* 0x0000000417089825 */ /* 0x004fca00078e0208 */
[----:B------:R-:W2:Y:S01]  /*0330*/  @!P1 LDG.E.CONSTANT R28, desc[UR8][R8.64] ;  /* 0x00000008081c9981 */ /* 0x000ea2000c1e9900 */
[----:B------:R-:W-:Y:S01]  /*0340*/  HFMA2 R15, -RZ, RZ, 0, 0 ;  /* 0x00000000ff0f7431 */ /* 0x000fe200000001ff */
[----:B------:R-:W-:-:S04]  /*0350*/  UIADD3 UR4, UPT, UPT, UR4, 0x1, URZ ;  /* 0x0000000104047890 */ /* 0x000fc8000fffe0ff */
[----:B------:R-:W-:Y:S01]  /*0360*/  UISETP.NE.AND UP0, UPT, UR4, URZ, UPT ;  /* 0x000000ff0400728c */ /* 0x000fe2000bf05270 */
[----:B------:R-:W-:Y:S02]  /*0370*/  IADD3 R27, PT, PT, R27, 0x10, RZ ;  /* 0x000000101b1b7810 */ /* 0x000fe40007ffe0ff */
[----:B------:R-:W-:Y:S02]  /*0380*/  IADD3 R24, PT, PT, R24, 0x10, RZ ;  /* 0x0000001018187810 */ /* 0x000fe40007ffe0ff */
[----:B------:R-:W-:Y:S01]  /*0390*/  LEA R25, R0, R25, 0x4 ;  /* 0x0000001900197211 */ /* 0x000fe200078e20ff */
[----:B0-----:R-:W-:-:S04]  /*03a0*/  @!P0 FMUL R10, R6, R13 ;  /* 0x0000000d060a8220 */ /* 0x001fc80000400000 */
[----:B---3--:R-:W-:Y:S01]  /*03b0*/  @!P0 FFMA R15, R5, R12, R10 ;  /* 0x0000000c050f8223 */ /* 0x008fe2000000000a */
[----:B--2---:R-:W-:Y:S04]  /*03c0*/  STS [R20], R28 ;  /* 0x0000001c14007388 */ /* 0x004fe80000000800 */
[----:B------:R-:W-:Y:S01]  /*03d0*/  STS [R2], R15 ;  /* 0x0000000f02007388 */ /* 0x000fe20000000800 */
        /* <DEDUP_REMOVED lines=30> */
.L_x_3:
        /* <DEDUP_REMOVED lines=15> */
.L_x_5:
        /* <DEDUP_REMOVED lines=13> */
.L_x_22:


//--------------------- .text._Z10add_kernelPKfS0_Pfiiiiifff --------------------------
	.section	.text._Z10add_kernelPKfS0_Pfiiiiifff,"ax",@progbits
	.align	128
        .global         _Z10add_kernelPKfS0_Pfiiiiifff
        .type           _Z10add_kernelPKfS0_Pfiiiiifff,@function
        .size           _Z10add_kernelPKfS0_Pfiiiiifff,(.L_x_23 - _Z10add_kernelPKfS0_Pfiiiiifff)
        .other          _Z10add_kernelPKfS0_Pfiiiiifff,@"STO_CUDA_ENTRY STV_DEFAULT"
_Z10add_kernelPKfS0_Pfiiiiifff:
.text._Z10add_kernelPKfS0_Pfiiiiifff:
[----:B------:R-:W-:Y:S01]  /*0000*/  LDC R1, c[0x0][0x37c] ;  /* 0x0000df00ff017b82 */ /* 0x000fe20000000800 */
[----:B------:R-:W0:Y:S07]  /*0010*/  S2R R2, SR_TID.X ;  /* 0x0000000000027919 */ /* 0x000e2e0000002100 */
[----:B------:R-:W1:Y:S01]  /*0020*/  LDC R0, c[0x0][0x364] ;  /* 0x0000d900ff007b82 */ /* 0x000e620000000800 */
[----:B------:R-:W2:Y:S01]  /*0030*/  LDCU UR6, c[0x0][0x3a8] ;  /* 0x00007500ff0677ac */ /* 0x000ea20008000800 */
[----:B------:R-:W1:Y:S01]  /*0040*/  S2R R3, SR_TID.Y ;  /* 0x0000000000037919 */ /* 0x000e620000002200 */
[----:B------:R-:W3:Y:S05]  /*0050*/  LDCU UR7, c[0x0][0x3a4] ;  /* 0x00007480ff0777ac */ /* 0x000eea0008000800 */
[----:B------:R-:W0:Y:S08]  /*0060*/  S2UR UR5, SR_CTAID.X ;  /* 0x00000000000579c3 */ /* 0x000e300000002500 */
[----:B------:R-:W0:Y:S08]  /*0070*/  LDC R9, c[0x0][0x360] ;  /* 0x0000d800ff097b82 */ /* 0x000e300000000800 */
[----:B------:R-:W1:Y:S01]  /*0080*/  S2UR UR4, SR_CTAID.Y ;  /* 0x00000000000479c3 */ /* 0x000e620000002600 */
[----:B0-----:R-:W-:-:S05]  /*0090*/  IMAD R9, R9, UR5, R2 ;  /* 0x0000000509097c24 */ /* 0x001fca000f8e0202 */
[----:B--2---:R-:W-:Y:S01]  /*00a0*/  ISETP.GE.AND P0, PT, R9, UR6, PT ;  /* 0x0000000609007c0c */ /* 0x004fe2000bf06270 */
[----:B-1----:R-:W-:-:S05]  /*00b0*/  IMAD R0, R0, UR4, R3 ;  /* 0x0000000400007c24 */ /* 0x002fca000f8e0203 */
[----:B---3--:R-:W-:-:S13]  /*00c0*/  ISETP.GE.OR P0, PT, R0, UR7, P0 ;  /* 0x0000000700007c0c */ /* 0x008fda0008706670 */
[----:B------:R-:W-:Y:S05]  /*00d0*/  @P0 EXIT ;  /* 0x000000000000094d */ /* 0x000fea0003800000 */
[----:B------:R-:W0:Y:S01]  /*00e0*/  LDC.64 R4, c[0x0][0x388] ;  /* 0x0000e200ff047b82 */ /* 0x000e220000000a00 */
[----:B------:R-:W1:Y:S01]  /*00f0*/  LDCU.64 UR6, c[0x0][0x398] ;  /* 0x00007300ff0677ac */ /* 0x000e620008000a00 */
[----:B------:R-:W2:Y:S06]  /*0100*/  LDCU UR8, c[0x0][0x3a0] ;  /* 0x00007400ff0877ac */ /* 0x000eac0008000800 */
[----:B------:R-:W3:Y:S01]  /*0110*/  LDC.64 R2, c[0x0][0x380] ;  /* 0x0000e000ff027b82 */ /* 0x000ee20000000a00 */
[----:B------:R-:W4:Y:S07]  /*0120*/  LDCU.64 UR4, c[0x0][0x358] ;  /* 0x00006b00ff0477ac */ /* 0x000f2e0008000a00 */
[----:B------:R-:W5:Y:S01]  /*0130*/  LDC.64 R6, c[0x0][0x390] ;  /* 0x0000e400ff067b82 */ /* 0x000f620000000a00 */
[----:B-1----:R-:W-:-:S04]  /*0140*/  IMAD R11, R9, UR7, R0 ;  /* 0x00000007090b7c24 */ /* 0x002fc8000f8e0200 */
[----:B0-----:R-:W-:-:S04]  /*0150*/  IMAD.WIDE R4, R11, 0x4, R4 ;  /* 0x000000040b047825 */ /* 0x001fc800078e0204 */
[C-C-:B------:R-:W-:Y:S01]  /*0160*/  IMAD R11, R9.reuse, UR6, R0.reuse ;  /* 0x00000006090b7c24 */ /* 0x140fe2000f8e0200 */
[----:B------:R-:W0:Y:S01]  /*0170*/  LDCU.64 UR6, c[0x0][0x3b0] ;  /* 0x00007600ff0677ac */ /* 0x000e220008000a00 */
[----:B--2---:R-:W-:Y:S01]  /*0180*/  IMAD R9, R9, UR8, R0 ;  /* 0x0000000809097c24 */ /* 0x004fe2000f8e0200 */
[----:B----4-:R-:W0:Y:S01]  /*0190*/  LDG.E.CONSTANT R4, desc[UR4][R4.64] ;  /* 0x0000000404047981 */ /* 0x010e22000c1e9900 */
[----:B---3--:R-:W-:Y:S01]  /*01a0*/  IMAD.WIDE R2, R11, 0x4, R2 ;  /* 0x000000040b027825 */ /* 0x008fe200078e0202 */
[----:B------:R-:W1:Y:S05]  /*01b0*/  LDCU UR8, c[0x0][0x3ac] ;  /* 0x00007580ff0877ac */ /* 0x000e6a0008000800 */
[----:B------:R-:W1:Y:S01]  /*01c0*/  LDG.E.CONSTANT R2, desc[UR4][R2.64] ;  /* 0x0000000402027981 */ /* 0x000e62000c1e9900 */
[----:B-----5:R-:W-:-:S05]  /*01d0*/  IMAD.WIDE R6, R9, 0x4, R6 ;  /* 0x0000000409067825 */ /* 0x020fca00078e0206 */
[----:B------:R-:W2:Y:S01]  /*01e0*/  LDG.E R0, desc[UR4][R6.64] ;  /* 0x0000000406007981 */ /* 0x000ea2000c1e1900 */
[----:B0-----:R-:W-:-:S04]  /*01f0*/  FMUL R9, R4, UR6 ;  /* 0x0000000604097c20 */ /* 0x001fc80008400000 */
[----:B-1----:R-:W-:-:S04]  /*0200*/  FFMA R9, R2, UR8, R9 ;  /* 0x0000000802097c23 */ /* 0x002fc80008000009 */
[----:B--2---:R-:W-:-:S05]  /*0210*/  FFMA R9, R0, UR7, R9 ;  /* 0x0000000700097c23 */ /* 0x004fca0008000009 */
[----:B------:R-:W-:Y:S01]  /*0220*/  STG.E desc[UR4][R6.64], R9 ;  /* 0x0000000906007986 */ /* 0x000fe2000c101904 */
[----:B------:R-:W-:Y:S05]  /*0230*/  EXIT ;  /* 0x000000000000794d */ /* 0x000fea0003800000 */
.L_x_6:
        /* <DEDUP_REMOVED lines=12> */
.L_x_23:


//--------------------- .text._Z12sum_3_kernelPKfS0_S0_Pfiiiiiiffff --------------------------
	.section	.text._Z12sum_3_kernelPKfS0_S0_Pfiiiiiiffff,"ax",@progbits
	.align	128
        .global         _Z12sum_3_kernelPKfS0_S0_Pfiiiiiiffff
        .type           _Z12sum_3_kernelPKfS0_S0_Pfiiiiiiffff,@function
        .size           _Z12sum_3_kernelPKfS0_S0_Pfiiiiiiffff,(.L_x_24 - _Z12sum_3_kernelPKfS0_S0_Pfiiiiiiffff)
        .other          _Z12sum_3_kernelPKfS0_S0_Pfiiiiiiffff,@"STO_CUDA_ENTRY STV_DEFAULT"
_Z12sum_3_kernelPKfS0_S0_Pfiiiiiiffff:
.text._Z12sum_3_kernelPKfS0_S0_Pfiiiiiiffff:
[----:B------:R-:W-:Y:S01]  /*0000*/  LDC R1, c[0x0][0x37c] ;  /* 0x0000df00ff017b82 */ /* 0x000fe20000000800 */
[----:B------:R-:W0:Y:S07]  /*0010*/  S2R R2, SR_TID.X ;  /* 0x0000000000027919 */ /* 0x000e2e0000002100 */
[----:B------:R-:W1:Y:S01]  /*0020*/  LDC R0, c[0x0][0x364] ;  /* 0x0000d900ff007b82 */ /* 0x000e620000000800 */
[----:B------:R-:W2:Y:S01]  /*0030*/  LDCU.64 UR6, c[0x0][0x3b0] ;  /* 0x00007600ff0677ac */ /* 0x000ea20008000a00 */
[----:B------:R-:W1:Y:S06]  /*0040*/  S2R R3, SR_TID.Y ;  /* 0x0000000000037919 */ /* 0x000e6c0000002200 */
[----:B------:R-:W0:Y:S08]  /*0050*/  S2UR UR5, SR_CTAID.X ;  /* 0x00000000000579c3 */ /* 0x000e300000002500 */
[----:B------:R-:W0:Y:S08]  /*0060*/  LDC R11, c[0x0][0x360] ;  /* 0x0000d800ff0b7b82 */ /* 0x000e300000000800 */
[----:B------:R-:W1:Y:S01]  /*0070*/  S2UR UR4, SR_CTAID.Y ;  /* 0x00000000000479c3 */ /* 0x000e620000002600 */
[----:B0-----:R-:W-:-:S05]  /*0080*/  IMAD R11, R11, UR5, R2 ;  /* 0x000000050b0b7c24 */ /* 0x001fca000f8e0202 */
[----:B--2---:R-:W-:Y:S01]  /*0090*/  ISETP.GE.AND P0, PT, R11, UR7, PT ;  /* 0x000000070b007c0c */ /* 0x004fe2000bf06270 */
[----:B-1----:R-:W-:-:S05]  /*00a0*/  IMAD R0, R0, UR4, R3 ;  /* 0x0000000400007c24 */ /* 0x002fca000f8e0203 */
[----:B------:R-:W-:-:S13]  /*00b0*/  ISETP.GE.OR P0, PT, R0, UR6, P0 ;  /* 0x0000000600007c0c */ /* 0x000fda0008706670 */
[----:B------:R-:W-:Y:S05]  /*00c0*/  @P0 EXIT ;  /* 0x000000000000094d */ /* 0x000fea0003800000 */
[----:B------:R-:W0:Y:S01]  /*00d0*/  LDC.64 R6, c[0x0][0x388] ;  /* 0x0000e200ff067b82 */ /* 0x000e220000000a00 */
[----:B------:R-:W1:Y:S01]  /*00e0*/  LDCU.128 UR8, c[0x0][0x3a0] ;  /* 0x00007400ff0877ac */ /* 0x000e620008000c00 */
[----:B------:R-:W2:Y:S06]  /*00f0*/  LDCU.64 UR4, c[0x0][0x358] ;  /* 0x00006b00ff0477ac */ /* 0x000eac0008000a00 */
[----:B------:R-:W3:Y:S01]  /*0100*/  LDC.64 R4, c[0x0][0x380] ;  /* 0x0000e000ff047b82 */ /* 0x000ee20000000a00 */
[----:B------:R-:W4:Y:S07]  /*0110*/  LDCU.64 UR6, c[0x0][0x3b8] ;  /* 0x00007700ff0677ac */ /* 0x000f2e0008000a00 */
[----:B------:R-:W5:Y:S01]  /*0120*/  LDC.64 R8, c[0x0][0x390] ;  /* 0x0000e400ff087b82 */ /* 0x000f620000000a00 */
[----:B-1----:R-:W-:-:S02]  /*0130*/  IMAD R15, R11, UR9, R0 ;  /* 0x000000090b0f7c24 */ /* 0x002fc4000f8e0200 */
[----:B------:R-:W-:Y:S01]  /*0140*/  IMAD R13, R11, UR8, R0 ;  /* 0x000000080b0d7c24 */ /* 0x000fe2000f8e0200 */
[----:B------:R-:W1:Y:S04]  /*0150*/  LDCU.64 UR8, c[0x0][0x3c0] ;  /* 0x00007800ff0877ac */ /* 0x000e680008000a00 */
[----:B------:R-:W4:Y:S01]  /*0160*/  LDC.64 R2, c[0x0][0x398] ;  /* 0x0000e600ff027b82 */ /* 0x000f220000000a00 */
[----:B0-----:R-:W-:-:S06]  /*0170*/  IMAD.WIDE R6, R15, 0x4, R6 ;  /* 0x000000040f067825 */ /* 0x001fcc00078e0206 */
[----:B--2---:R-:W2:Y:S01]  /*0180*/  LDG.E.CONSTANT R6, desc[UR4][R6.64] ;  /* 0x0000000406067981 */ /* 0x004ea2000c1e9900 */
[----:B---3--:R-:W-:-:S04]  /*0190*/  IMAD.WIDE R4, R13, 0x4, R4 ;  /* 0x000000040d047825 */ /* 0x008fc800078e0204 */
[C-C-:B------:R-:W-:Y:S02]  /*01a0*/  IMAD R13, R11.reuse, UR10, R0.reuse ;  /* 0x0000000a0b0d7c24 */ /* 0x140fe4000f8e0200 */
[----:B------:R-:W-:Y:S01]  /*01b0*/  IMAD R11, R11, UR11, R0 ;  /* 0x0000000b0b0b7c24 */ /* 0x000fe2000f8e0200 */
[----:B------:R-:W3:Y:S01]  /*01c0*/  LDG.E.CONSTANT R4, desc[UR4][R4.64] ;  /* 0x0000000404047981 */ /* 0x000ee2000c1e9900 */
[----:B-----5:R-:W-:-:S06]  /*01d0*/  IMAD.WIDE R8, R13, 0x4, R8 ;  /* 0x000000040d087825 */ /* 0x020fcc00078e0208 */
[----:B------:R-:W1:Y:S01]  /*01e0*/  LDG.E.CONSTANT R8, desc[UR4][R8.64] ;  /* 0x0000000408087981 */ /* 0x000e62000c1e9900 */
[----:B----4-:R-:W-:-:S05]  /*01f0*/  IMAD.WIDE R2, R11, 0x4, R2 ;  /* 0x000000040b027825 */ /* 0x010fca00078e0202 */
[----:B------:R-:W4:Y:S01]  /*0200*/  LDG.E R0, desc[UR4][R2.64] ;  /* 0x0000000402007981 */ /* 0x000f22000c1e1900 */
[----:B--2---:R-:W-:-:S04]  /*0210*/  FMUL R11, R6, UR7 ;  /* 0x00000007060b7c20 */ /* 0x004fc80008400000 */
[----:B---3--:R-:W-:-:S04]  /*0220*/  FFMA R11, R4, UR6, R11 ;  /* 0x00000006040b7c23 */ /* 0x008fc8000800000b */
[----:B-1----:R-:W-:-:S04]  /*0230*/  FFMA R11, R8, UR8, R11 ;  /* 0x00000008080b7c23 */ /* 0x002fc8000800000b */
[----:B----4-:R-:W-:-:S05]  /*0240*/  FFMA R11, R0, UR9, R11 ;  /* 0x00000009000b7c23 */ /* 0x010fca000800000b */
[----:B------:R-:W-:Y:S01]  /*0250*/  STG.E desc[UR4][R2.64], R11 ;  /* 0x0000000b02007986 */ /* 0x000fe2000c101904 */
[----:B------:R-:W-:Y:S05]  /*0260*/  EXIT ;  /* 0x000000000000794d */ /* 0x000fea0003800000 */
.L_x_7:
        /* <DEDUP_REMOVED lines=9> */
.L_x_24:


//--------------------- .text._Z15sum_to_2_kernelPKfS0_PfS1_iiiiiiffffff --------------------------
	.section	.text._Z15sum_to_2_kernelPKfS0_PfS1_iiiiiiffffff,"ax",@progbits
	.align	128
        .global         _Z15sum_to_2_kernelPKfS0_PfS1_iiiiiiffffff
        .type           _Z15sum_to_2_kernelPKfS0_PfS1_iiiiiiffffff,@function
        .size           _Z15sum_to_2_kernelPKfS0_PfS1_iiiiiiffffff,(.L_x_25 - _Z15sum_to_2_kernelPKfS0_PfS1_iiiiiiffffff)
        .other          _Z15sum_to_2_kernelPKfS0_PfS1_iiiiiiffffff,@"STO_CUDA_ENTRY STV_DEFAULT"
_Z15sum_to_2_kernelPKfS0_PfS1_iiiiiiffffff:
.text._Z15sum_to_2_kernelPKfS0_PfS1_iiiiiiffffff:
        /* <DEDUP_REMOVED lines=17> */
[----:B------:R-:W4:Y:S01]  /*0110*/  LDCU.64 UR6, c[0x0][0x3b8] ;  /* 0x00007700ff0677ac */ /* 0x000f220008000a00 */
[----:B------:R-:W5:Y:S06]  /*0120*/  LDCU.128 UR12, c[0x0][0x3c0] ;  /* 0x00007800ff0c77ac */ /* 0x000f6c0008000c00 */
[----:B------:R-:W4:Y:S01]  /*0130*/  LDC.64 R6, c[0x0][0x390] ;  /* 0x0000e400ff067b82 */ /* 0x000f220000000a00 */
[----:B-1----:R-:W-:-:S04]  /*0140*/  IMAD R9, R11, UR9, R0 ;  /* 0x000000090b097c24 */ /* 0x002fc8000f8e0200 */
[----:B0-----:R-:W-:-:S04]  /*0150*/  IMAD.WIDE R4, R9, 0x4, R4 ;  /* 0x0000000409047825 */ /* 0x001fc800078e0204 */
[----:B------:R-:W-:Y:S02]  /*0160*/  IMAD R9, R11, UR8, R0 ;  /* 0x000000080b097c24 */ /* 0x000fe4000f8e0200 */
[----:B--2---:R-:W2:Y:S02]  /*0170*/  LDG.E.CONSTANT R4, desc[UR4][R4.64] ;  /* 0x0000000404047981 */ /* 0x004ea4000c1e9900 */
[----:B---3--:R-:W-:-:S04]  /*0180*/  IMAD.WIDE R2, R9, 0x4, R2 ;  /* 0x0000000409027825 */ /* 0x008fc800078e0202 */
[----:B------:R-:W-:Y:S02]  /*0190*/  IMAD R9, R11, UR10, R0 ;  /* 0x0000000a0b097c24 */ /* 0x000fe4000f8e0200 */
[----:B------:R-:W3:Y:S02]  /*01a0*/  LDG.E.CONSTANT R2, desc[UR4][R2.64] ;  /* 0x0000000402027981 */ /* 0x000ee4000c1e9900 */
[----:B----4-:R-:W-:Y:S02]  /*01b0*/  IMAD.WIDE R6, R9, 0x4, R6 ;  /* 0x0000000409067825 */ /* 0x010fe400078e0206 */
[----:B------:R-:W0:Y:S03]  /*01c0*/  LDC.64 R8, c[0x0][0x398] ;  /* 0x0000e600ff087b82 */ /* 0x000e260000000a00 */
[----:B------:R-:W4:Y:S01]  /*01d0*/  LDG.E R10, desc[UR4][R6.64] ;  /* 0x00000004060a7981 */ /* 0x000f22000c1e1900 */
[----:B------:R-:W-:-:S02]  /*01e0*/  IMAD R11, R11, UR11, R0 ;  /* 0x0000000b0b0b7c24 */ /* 0x000fc4000f8e0200 */
[----:B--2---:R-:W-:-:S04]  /*01f0*/  FMUL R13, R4, UR7 ;  /* 0x00000007040d7c20 */ /* 0x004fc80008400000 */
[----:B---3--:R-:W-:-:S04]  /*0200*/  FFMA R13, R2, UR6, R13 ;  /* 0x00000006020d7c23 */ /* 0x008fc8000800000d */
[----:B-----5:R-:W-:Y:S01]  /*0210*/  FMUL R15, R13, UR12 ;  /* 0x0000000c0d0f7c20 */ /* 0x020fe20008400000 */
[----:B0-----:R-:W-:-:S04]  /*0220*/  IMAD.WIDE R2, R11, 0x4, R8 ;  /* 0x000000040b027825 */ /* 0x001fc800078e0208 */
[----:B----4-:R-:W-:-:S05]  /*0230*/  FFMA R15, R10, UR14, R15 ;  /* 0x0000000e0a0f7c23 */ /* 0x010fca000800000f */
[----:B------:R-:W-:Y:S04]  /*0240*/  STG.E desc[UR4][R6.64], R15 ;  /* 0x0000000f06007986 */ /* 0x000fe8000c101904 */
[----:B------:R-:W2:Y:S02]  /*0250*/  LDG.E R0, desc[UR4][R2.64] ;  /* 0x0000000402007981 */ /* 0x000ea4000c1e1900 */
[----:B--2---:R-:W-:-:S04]  /*0260*/  FMUL R0, R0, UR15 ;  /* 0x0000000f00007c20 */ /* 0x004fc80008400000 */
[----:B------:R-:W-:-:S05]  /*0270*/  FFMA R13, R13, UR13, R0 ;  /* 0x0000000d0d0d7c23 */ /* 0x000fca0008000000 */
[----:B------:R-:W-:Y:S01]  /*0280*/  STG.E desc[UR4][R2.64], R13 ;  /* 0x0000000d02007986 */ /* 0x000fe2000c101904 */
[----:B------:R-:W-:Y:S05]  /*0290*/  EXIT ;  /* 0x000000000000794d */ /* 0x000fea0003800000 */
.L_x_8:
        /* <DEDUP_REMOVED lines=14> */
.L_x_25:


//--------------------- .text._Z37fused_A_plus_B_mul_C_transpose_kernelPKfS0_S0_Pfiiiiiiiffff --------------------------
	.section	.text._Z37fused_A_plus_B_mul_C_transpose_kernelPKfS0_S0_Pfiiiiiiiffff,"ax",@progbits
	.align	128
        .global         _Z37fused_A_plus_B_mul_C_transpose_kernelPKfS0_S0_Pfiiiiiiiffff
        .type           _Z37fused_A_plus_B_mul_C_transpose_kernelPKfS0_S0_Pfiiiiiiiffff,@function
        .size           _Z37fused_A_plus_B_mul_C_transpose_kernelPKfS0_S0_Pfiiiiiiiffff,(.L_x_26 - _Z37fused_A_plus_B_mul_C_transpose_kernelPKfS0_S0_Pfiiiiiiiffff)
        .other          _Z37fused_A_plus_B_mul_C_transpose_kernelPKfS0_S0_Pfiiiiiiiffff,@"STO_CUDA_ENTRY STV_DEFAULT"
_Z37fused_A_plus_B_mul_C_transpose_kernelPKfS0_S0_Pfiiiiiiiffff:
.text._Z37fused_A_plus_B_mul_C_transpose_kernelPKfS0_S0_Pfiiiiiiiffff:
        /* <DEDUP_REMOVED lines=13> */
[----:B------:R-:W0:Y:S01]  /*00d0*/  LDCU UR5, c[0x0][0x3b8] ;  /* 0x00007700ff0577ac */ /* 0x000e220008000800 */
[----:B------:R-:W-:Y:S01]  /*00e0*/  HFMA2 R6, -RZ, RZ, 0, 0 ;  /* 0x00000000ff067431 */ /* 0x000fe200000001ff */
[----:B------:R-:W1:Y:S01]  /*00f0*/  LDCU.64 UR8, c[0x0][0x358] ;  /* 0x00006b00ff0877ac */ /* 0x000e620008000a00 */
[----:B0-----:R-:W-:-:S09]  /*0100*/  UISETP.GE.AND UP0, UPT, UR5, 0x1, UPT ;  /* 0x000000010500788c */ /* 0x001fd2000bf06270 */
[----:B-1----:R-:W-:Y:S05]  /*0110*/  BRA.U !UP0, `(.L_x_9) ;  /* 0x0000000d081c7547 */ /* 0x002fea000b800000 */
[----:B------:R-:W-:Y:S01]  /*0120*/  UISETP.GE.U32.AND UP1, UPT, UR5, 0x8, UPT ;  /* 0x000000080500788c */ /* 0x000fe2000bf26070 */
[----:B------:R-:W-:Y:S01]  /*0130*/  MOV R6, RZ ;  /* 0x000000ff00067202 */ /* 0x000fe20000000f00 */
[----:B------:R-:W-:Y:S01]  /*0140*/  ULOP3.LUT UR6, UR5, 0x7, URZ, 0xc0, !UPT ;  /* 0x0000000705067892 */ /* 0x000fe2000f8ec0ff */
[----:B------:R-:W-:-:S03]  /*0150*/  UMOV UR4, URZ ;  /* 0x000000ff00047c82 */ /* 0x000fc60008000000 */
[----:B------:R-:W-:-:S03]  /*0160*/  UISETP.NE.AND UP0, UPT, UR6, URZ, UPT ;  /* 0x000000ff0600728c */ /* 0x000fc6000bf05270 */
[----:B------:R-:W-:Y:S08]  /*0170*/  BRA.U !UP1, `(.L_x_10) ;  /* 0x0000000509687547 */ /* 0x000ff0000b800000 */
[----:B------:R-:W-:Y:S01]  /*0180*/  ULOP3.LUT UR4, UR5, 0x7ffffff8, URZ, 0xc0, !UPT ;  /* 0x7ffffff805047892 */ /* 0x000fe2000f8ec0ff */
[----:B------:R-:W-:Y:S01]  /*0190*/  MOV R6, RZ ;  /* 0x000000ff00067202 */ /* 0x000fe20000000f00 */
[----:B------:R-:W0:Y:S01]  /*01a0*/  LDCU.64 UR10, c[0x0][0x3c0] ;  /* 0x00007800ff0a77ac */ /* 0x000e220008000a00 */
[-C--:B------:R-:W-:Y:S02]  /*01b0*/  MOV R7, R3.reuse ;  /* 0x0000000300077202 */ /* 0x080fe40000000f00 */
[----:B------:R-:W-:Y:S01]  /*01c0*/  MOV R4, R3 ;  /* 0x0000000300047202 */ /* 0x000fe20000000f00 */
[----:B------:R-:W-:Y:S01]  /*01d0*/  UIADD3 UR7, UPT, UPT, -UR4, URZ, URZ ;  /* 0x000000ff04077290 */ /* 0x000fe2000fffe1ff */
[----:B------:R-:W-:-:S11]  /*01e0*/  MOV R5, R0 ;  /* 0x0000000000057202 */ /* 0x000fd60000000f00 */
.L_x_11:
[----:B------:R-:W1:Y:S08]  /*01f0*/  LDC.64 R16, c[0x0][0x388] ;  /* 0x0000e200ff107b82 */ /* 0x000e700000000a00 */
[----:B------:R-:W2:Y:S08]  /*0200*/  LDC.64 R14, c[0x0][0x380] ;  /* 0x0000e000ff0e7b82 */ /* 0x000eb00000000a00 */
[----:B------:R-:W3:Y:S08]  /*0210*/  LDC.64 R12, c[0x0][0x3a0] ;  /* 0x0000e800ff0c7b82 */ /* 0x000ef00000000a00 */
[----:B------:R-:W4:Y:S01]  /*0220*/  LDC.64 R10, c[0x0][0x390] ;  /* 0x0000e400ff0a7b82 */ /* 0x000f220000000a00 */
[----:B-1----:R-:W-:-:S05]  /*0230*/  IMAD.WIDE R16, R4, 0x4, R16 ;  /* 0x0000000404107825 */ /* 0x002fca00078e0210 */
[----:B------:R-:W0:Y:S02]  /*0240*/  LDG.E.CONSTANT R26, desc[UR8][R16.64] ;  /* 0x00000008101a7981 */ /* 0x000e24000c1e9900 */
[----:B------:R-:W1:Y:S01]  /*0250*/  LDC R8, c[0x0][0x3a8] ;  /* 0x0000ea00ff087b82 */ /* 0x000e620000000800 */
[----:B--2---:R-:W-:-:S05]  /*0260*/  IMAD.WIDE R14, R7, 0x4, R14 ;  /* 0x00000004070e7825 */ /* 0x004fca00078e020e */
[----:B------:R-:W2:Y:S01]  /*0270*/  LDG.E.CONSTANT R27, desc[UR8][R14.64] ;  /* 0x000000080e1b7981 */ /* 0x000ea2000c1e9900 */
[----:B---3--:R-:W-:-:S04]  /*0280*/  IMAD.WIDE R20, R13, 0x4, R16 ;  /* 0x000000040d147825 */ /* 0x008fc800078e0210 */
[----:B------:R-:W-:Y:S01]  /*0290*/  IMAD.WIDE R22, R12, 0x4, R14 ;  /* 0x000000040c167825 */ /* 0x000fe200078e020e */
[----:B------:R3:W5:Y:S03]  /*02a0*/  LDG.E.CONSTANT R28, desc[UR8][R20.64] ;  /* 0x00000008141c7981 */ /* 0x000766000c1e9900 */
[----:B----4-:R-:W-:Y:S01]  /*02b0*/  IMAD.WIDE R10, R5, 0x4, R10 ;  /* 0x00000004050a7825 */ /* 0x010fe200078e020a */
[----:B------:R-:W4:Y:S04]  /*02c0*/  LDG.E.CONSTANT R24, desc[UR8][R22.64] ;  /* 0x0000000816187981 */ /* 0x000f28000c1e9900 */
[----:B------:R1:W4:Y:S01]  /*02d0*/  LDG.E.CONSTANT R25, desc[UR8][R10.64] ;  /* 0x000000080a197981 */ /* 0x000322000c1e9900 */
[----:B---3--:R-:W-:-:S04]  /*02e0*/  IMAD.WIDE R20, R13, 0x4, R20 ;  /* 0x000000040d147825 */ /* 0x008fc800078e0214 */
[----:B------:R-:W-:Y:S01]  /*02f0*/  IMAD.WIDE R16, R12, 0x4, R22 ;  /* 0x000000040c107825 */ /* 0x000fe200078e0216 */
[----:B------:R-:W3:Y:S03]  /*0300*/  LDG.E.CONSTANT R19, desc[UR8][R20.64] ;  /* 0x0000000814137981 */ /* 0x000ee6000c1e9900 */
[C---:B-1----:R-:W-:Y:S01]  /*0310*/  IMAD.WIDE R10, R8.reuse, 0x4, R10 ;  /* 0x00000004080a7825 */ /* 0x042fe200078e020a */
[----:B------:R-:W3:Y:S04]  /*0320*/  LDG.E.CONSTANT R18, desc[UR8][R16.64] ;  /* 0x0000000810127981 */ /* 0x000ee8000c1e9900 */
[----:B------:R1:W3:Y:S01]  /*0330*/  LDG.E.CONSTANT R9, desc[UR8][R10.64] ;  /* 0x000000080a097981 */ /* 0x0002e2000c1e9900 */
[----:B------:R-:W-:-:S05]  /*0340*/  IMAD.WIDE R14, R8, 0x4, R10 ;  /* 0x00000004080e7825 */ /* 0x000fca00078e020a */
[----:B------:R1:W3:Y:S01]  /*0350*/  LDG.E.CONSTANT R2, desc[UR8][R14.64] ;  /* 0x000000080e027981 */ /* 0x0002e2000c1e9900 */
[----:B------:R-:W-:-:S04]  /*0360*/  IMAD.WIDE R22, R13, 0x4, R20 ;  /* 0x000000040d167825 */ /* 0x000fc800078e0214 */
[----:B-1----:R-:W-:-:S04]  /*0370*/  IMAD.WIDE R10, R12, 0x4, R16 ;  /* 0x000000040c0a7825 */ /* 0x002fc800078e0210 */
[----:B------:R-:W-:-:S04]  /*0380*/  IMAD.WIDE R16, R13, 0x4, R22 ;  /* 0x000000040d107825 */ /* 0x000fc800078e0216 */
[----:B------:R-:W-:-:S04]  /*0390*/  IMAD.WIDE R14, R8, 0x4, R14 ;  /* 0x00000004080e7825 */ /* 0x000fc800078e020e */
[----:B------:R-:W-:-:S04]  /*03a0*/  IMAD.WIDE R20, R13, 0x4, R16 ;  /* 0x000000040d147825 */ /* 0x000fc800078e0210 */
[----:B0-----:R-:W-:-:S04]  /*03b0*/  FMUL R26, R26, UR11 ;  /* 0x0000000b1a1a7c20 */ /* 0x001fc80008400000 */
[----:B--2---:R-:W-:Y:S01]  /*03c0*/  FFMA R27, R27, UR10, R26 ;  /* 0x0000000a1b1b7c23 */ /* 0x004fe2000800001a */
[----:B-----5:R-:W-:Y:S02]  /*03d0*/  FMUL R29, R28, UR11 ;  /* 0x0000000b1c1d7c20 */ /* 0x020fe40008400000 */
[----:B------:R0:W2:Y:S02]  /*03e0*/  LDG.E.CONSTANT R28, desc[UR8][R10.64] ;  /* 0x000000080a1c7981 */ /* 0x0000a4000c1e9900 */
[----:B----4-:R-:W-:Y:S01]  /*03f0*/  FFMA R29, R24, UR10, R29 ;  /* 0x0000000a181d7c23 */ /* 0x010fe2000800001d */
[----:B------:R-:W-:Y:S02]  /*0400*/  FFMA R26, R27, R25, R6 ;  /* 0x000000191b1a7223 */ /* 0x000fe40000000006 */
[----:B------:R1:W4:Y:S01]  /*0410*/  LDG.E.CONSTANT R27, desc[UR8][R14.64] ;  /* 0x000000080e1b7981 */ /* 0x000322000c1e9900 */
[----:B0-----:R-:W-:-:S03]  /*0420*/  IMAD.WIDE R10, R12, 0x4, R10 ;  /* 0x000000040c0a7825 */ /* 0x001fc600078e020a */
[----:B------:R-:W5:Y:S01]  /*0430*/  LDG.E.CONSTANT R6, desc[UR8][R22.64] ;  /* 0x0000000816067981 */ /* 0x000f62000c1e9900 */
[----:B---3--:R-:W-:-:S03]  /*0440*/  FMUL R19, R19, UR11 ;  /* 0x0000000b13137c20 */ /* 0x008fc60008400000 */
[----:B------:R-:W3:Y:S01]  /*0450*/  LDG.E.CONSTANT R25, desc[UR8][R10.64] ;  /* 0x000000080a197981 */ /* 0x000ee2000c1e9900 */
[----:B------:R-:W-:Y:S01]  /*0460*/  FFMA R24, R18, UR10, R19 ;  /* 0x0000000a12187c23 */ /* 0x000fe20008000013 */
[----:B-1----:R-:W-:-:S04]  /*0470*/  IMAD.WIDE R14, R8, 0x4, R14 ;  /* 0x00000004080e7825 */ /* 0x002fc800078e020e */
[----:B------:R-:W-:Y:S01]  /*0480*/  FFMA R9, R29, R9, R26 ;  /* 0x000000091d097223 */ /* 0x000fe2000000001a */
[----:B------:R0:W3:Y:S01]  /*0490*/  LDG.E.CONSTANT R23, desc[UR8][R20.64] ;  /* 0x0000000814177981 */ /* 0x0000e2000c1e9900 */
[----:B------:R-:W-:-:S03]  /*04a0*/  IMAD.WIDE R18, R12, 0x4, R10 ;  /* 0x000000040c127825 */ /* 0x000fc600078e020a */
[----:B------:R1:W3:Y:S01]  /*04b0*/  LDG.E.CONSTANT R26, desc[UR8][R16.64] ;  /* 0x00000008101a7981 */ /* 0x0002e2000c1e9900 */
[----:B------:R-:W-:-:S03]  /*04c0*/  FFMA R2, R24, R2, R9 ;  /* 0x0000000218027223 */ /* 0x000fc60000000009 */
[----:B------:R1:W3:Y:S01]  /*04d0*/  LDG.E.CONSTANT R24, desc[UR8][R14.64] ;  /* 0x000000080e187981 */ /* 0x0002e2000c1e9900 */
[----:B0-----:R-:W-:-:S03]  /*04e0*/  IMAD.WIDE R20, R13, 0x4, R20 ;  /* 0x000000040d147825 */ /* 0x001fc600078e0214 */
[----:B------:R0:W3:Y:S01]  /*04f0*/  LDG.E.CONSTANT R22, desc[UR8][R18.64] ;  /* 0x0000000812167981 */ /* 0x0000e2000c1e9900 */
[----:B-1----:R-:W-:-:S03]  /*0500*/  IMAD.WIDE R16, R13, 0x4, R20 ;  /* 0x000000040d107825 */ /* 0x002fc600078e0214 */
[----:B------:R1:W3:Y:S01]  /*0510*/  LDG.E.CONSTANT R11, desc[UR8][R20.64] ;  /* 0x00000008140b7981 */ /* 0x0002e2000c1e9900 */
[----:B------:R-:W-:-:S03]  /*0520*/  IMAD.WIDE R14, R8, 0x4, R14 ;  /* 0x00000004080e7825 */ /* 0x000fc600078e020e */
[----:B------:R1:W3:Y:S01]  /*0530*/  LDG.E.CONSTANT R9, desc[UR8][R16.64] ;  /* 0x0000000810097981 */ /* 0x0002e2000c1e9900 */
[----:B0-----:R-:W-:-:S03]  /*0540*/  IMAD.WIDE R18, R12, 0x4, R18 ;  /* 0x000000040c127825 */ /* 0x001fc600078e0212 */
[----:B------:R-:W3:Y:S01]  /*0550*/  LDG.E.CONSTANT R29, desc[UR8][R14.64] ;  /* 0x000000080e1d7981 */ /* 0x000ee2000c1e9900 */
[----:B-1----:R-:W-:-:S03]  /*0560*/  IMAD.WIDE R20, R8, 0x4, R14 ;  /* 0x0000000408147825 */ /* 0x002fc600078e020e */
[----:B------:R-:W3:Y:S01]  /*0570*/  LDG.E.CONSTANT R10, desc[UR8][R18.64] ;  /* 0x00000008120a7981 */ /* 0x000ee2000c1e9900 */
[----:B------:R-:W-:-:S06]  /*0580*/  IMAD.WIDE R16, R12, 0x4, R18 ;  /* 0x000000040c107825 */ /* 0x000fcc00078e0212 */
[----:B------:R-:W3:Y:S04]  /*0590*/  LDG.E.CONSTANT R16, desc[UR8][R16.64] ;  /* 0x0000000810107981 */ /* 0x000ee8000c1e9900 */
[----:B------:R0:W3:Y:S02]  /*05a0*/  LDG.E.CONSTANT R18, desc[UR8][R20.64] ;  /* 0x0000000814127981 */ /* 0x0000e4000c1e9900 */
[----:B0-----:R-:W-:-:S06]  /*05b0*/  IMAD.WIDE R20, R8, 0x4, R20 ;  /* 0x0000000408147825 */ /* 0x001fcc00078e0214 */
[----:B------:R-:W3:Y:S01]  /*05c0*/  LDG.E.CONSTANT R20, desc[UR8][R20.64] ;  /* 0x0000000814147981 */ /* 0x000ee2000c1e9900 */
[----:B------:R-:W-:-:S04]  /*05d0*/  UIADD3 UR7, UPT, UPT, UR7, 0x8, URZ ;  /* 0x0000000807077890 */ /* 0x000fc8000fffe0ff */
[----:B------:R-:W-:Y:S01]  /*05e0*/  UISETP.NE.AND UP1, UPT, UR7, URZ, UPT ;  /* 0x000000ff0700728c */ /* 0x000fe2000bf25270 */
[----:B------:R-:W-:Y:S02]  /*05f0*/  LEA R7, R12, R7, 0x3 ;  /* 0x000000070c077211 */ /* 0x000fe400078e18ff */
[----:B------:R-:W-:Y:S02]  /*0600*/  LEA R4, R13, R4, 0x3 ;  /* 0x000000040d047211 */ /* 0x000fe400078e18ff */
[----:B------:R-:W-:Y:S01]  /*0610*/  LEA R5, R8, R5, 0x3 ;  /* 0x0000000508057211 */ /* 0x000fe200078e18ff */
[----:B-----5:R-:W-:-:S04]  /*0620*/  FMUL R6, R6, UR11 ;  /* 0x0000000b06067c20 */ /* 0x020fc80008400000 */
[----:B--2---:R-:W-:-:S04]  /*0630*/  FFMA R6, R28, UR10, R6 ;  /* 0x0000000a1c067c23 */ /* 0x004fc80008000006 */
[----:B----4-:R-:W-:Y:S01]  /*0640*/  FFMA R27, R6, R27, R2 ;  /* 0x0000001b061b7223 */ /* 0x010fe20000000002 */
[----:B---3--:R-:W-:Y:S01]  /*0650*/  FMUL R23, R23, UR11 ;  /* 0x0000000b17177c20 */ /* 0x008fe20008400000 */
[----:B------:R-:W-:-:S04]  /*0660*/  FMUL R26, R26, UR11 ;  /* 0x0000000b1a1a7c20 */ /* 0x000fc80008400000 */
[----:B------:R-:W-:-:S04]  /*0670*/  FFMA R26, R25, UR10, R26 ;  /* 0x0000000a191a7c23 */ /* 0x000fc8000800001a */
[----:B------:R-:W-:Y:S01]  /*0680*/  FFMA R24, R26, R24, R27 ;  /* 0x000000181a187223 */ /* 0x000fe2000000001b */
[----:B------:R-:W-:Y:S01]  /*0690*/  FFMA R23, R22, UR10, R23 ;  /* 0x0000000a16177c23 */ /* 0x000fe20008000017 */
[----:B------:R-:W-:Y:S01]  /*06a0*/  FMUL R11, R11, UR11 ;  /* 0x0000000b0b0b7c20 */ /* 0x000fe20008400000 */
[----:B------:R-:W-:Y:S02]  /*06b0*/  FMUL R9, R9, UR11 ;  /* 0x0000000b09097c20 */ /* 0x000fe40008400000 */
[----:B------:R-:W-:Y:S01]  /*06c0*/  FFMA R23, R23, R29, R24 ;  /* 0x0000001d17177223 */ /* 0x000fe20000000018 */
[----:B------:R-:W-:Y:S01]  /*06d0*/  FFMA R10, R10, UR10, R11 ;  /* 0x0000000a0a0a7c23 */ /* 0x000fe2000800000b */
[----:B------:R-:W-:-:S03]  /*06e0*/  FFMA R16, R16, UR10, R9 ;  /* 0x0000000a10107c23 */ /* 0x000fc60008000009 */
[----:B------:R-:W-:-:S04]  /*06f0*/  FFMA R23, R10, R18, R23 ;  /* 0x000000120a177223 */ /* 0x000fc80000000017 */
[----:B------:R-:W-:Y:S01]  /*0700*/  FFMA R6, R16, R20, R23 ;  /* 0x0000001410067223 */ /* 0x000fe20000000017 */
[----:B------:R-:W-:Y:S06]  /*0710*/  BRA.U UP1, `(.L_x_11) ;  /* 0xfffffff901b47547 */ /* 0x000fec000b83ffff */
.L_x_10:
[----:B------:R-:W-:Y:S05]  /*0720*/  BRA.U !UP0, `(.L_x_9) ;  /* 0x0000000508987547 */ /* 0x000fea000b800000 */
[----:B------:R-:W-:Y:S02]  /*0730*/  UISETP.GE.U32.AND UP0, UPT, UR6, 0x4, UPT ;  /* 0x000000040600788c */ /* 0x000fe4000bf06070 */
[----:B------:R-:W-:-:S04]  /*0740*/  ULOP3.LUT UR7, UR5, 0x3, URZ, 0xc0, !UPT ;  /* 0x0000000305077892 */ /* 0x000fc8000f8ec0ff */
[----:B------:R-:W-:-:S03]  /*0750*/  UISETP.NE.AND UP1, UPT, UR7, URZ, UPT ;  /* 0x000000ff0700728c */ /* 0x000fc6000bf25270 */
[----:B------:R-:W-:Y:S08]  /*0760*/  BRA.U !UP0, `(.L_x_12) ;  /* 0x0000000108b87547 */ /* 0x000ff0000b800000 */
[----:B------:R-:W0:Y:S01]  /*0770*/  LDC.64 R4, c[0x0][0x3a0] ;  /* 0x0000e800ff047b82 */ /* 0x000e220000000a00 */
[----:B------:R-:W1:Y:S07]  /*0780*/  LDCU.64 UR10, c[0x0][0x3c0] ;  /* 0x00007800ff0a77ac */ /* 0x000e6e0008000a00 */
[----:B------:R-:W2:Y:S08]  /*0790*/  LDC.64 R10, c[0x0][0x388] ;  /* 0x0000e200ff0a7b82 */ /* 0x000eb00000000a00 */
[----:B------:R-:W3:Y:S08]  /*07a0*/  LDC.64 R14, c[0x0][0x380] ;  /* 0x0000e000ff0e7b82 */ /* 0x000ef00000000a00 */
[----:B------:R-:W4:Y:S01]  /*07b0*/  LDC R7, c[0x0][0x3a8] ;  /* 0x0000ea00ff077b82 */ /* 0x000f220000000800 */
[----:B0-----:R-:W-:-:S02]  /*07c0*/  IMAD R17, R5, UR4, R3 ;  /* 0x0000000405117c24 */ /* 0x001fc4000f8e0203 */
[----:B------:R-:W-:-:S05]  /*07d0*/  IMAD R13, R4, UR4, R3 ;  /* 0x00000004040d7c24 */ /* 0x000fca000f8e0203 */
[----:B------:R-:W0:Y:S01]  /*07e0*/  LDC.64 R8, c[0x0][0x390] ;  /* 0x0000e400ff087b82 */ /* 0x000e220000000a00 */
[----:B--2---:R-:W-:-:S05]  /*07f0*/  IMAD.WIDE R10, R17, 0x4, R10 ;  /* 0x00000004110a7825 */ /* 0x004fca00078e020a */
[----:B------:R2:W1:Y:S01]  /*0800*/  LDG.E.CONSTANT R2, desc[UR8][R10.64] ;  /* 0x000000080a027981 */ /* 0x000462000c1e9900 */
[----:B------:R-:W-:-:S04]  /*0810*/  IMAD.WIDE R24, R5, 0x4, R10 ;  /* 0x0000000405187825 */ /* 0x000fc800078e020a */
[----:B---3--:R-:W-:Y:S01]  /*0820*/  IMAD.WIDE R14, R13, 0x4, R14 ;  /* 0x000000040d0e7825 */ /* 0x008fe200078e020e */
[----:B------:R-:W3:Y:S03]  /*0830*/  LDG.E.CONSTANT R19, desc[UR8][R24.64] ;  /* 0x0000000818137981 */ /* 0x000ee6000c1e9900 */
[----:B----4-:R-:W-:Y:S01]  /*0840*/  IMAD R13, R7, UR4, R0 ;  /* 0x00000004070d7c24 */ /* 0x010fe2000f8e0200 */
[----:B------:R-:W4:Y:S01]  /*0850*/  LDG.E.CONSTANT R18, desc[UR8][R14.64] ;  /* 0x000000080e127981 */ /* 0x000f22000c1e9900 */
[----:B------:R-:W-:-:S04]  /*0860*/  IMAD.WIDE R26, R4, 0x4, R14 ;  /* 0x00000004041a7825 */ /* 0x000fc800078e020e */
[----:B------:R-:W-:Y:S01]  /*0870*/  IMAD.WIDE R16, R5, 0x4, R24 ;  /* 0x0000000405107825 */ /* 0x000fe200078e0218 */
[----:B------:R-:W5:Y:S03]  /*0880*/  LDG.E.CONSTANT R20, desc[UR8][R26.64] ;  /* 0x000000081a147981 */ /* 0x000f66000c1e9900 */
[----:B0-----:R-:W-:Y:S01]  /*0890*/  IMAD.WIDE R8, R13, 0x4, R8 ;  /* 0x000000040d087825 */ /* 0x001fe200078e0208 */
[----:B------:R-:W5:Y:S04]  /*08a0*/  LDG.E.CONSTANT R22, desc[UR8][R16.64] ;  /* 0x0000000810167981 */ /* 0x000f68000c1e9900 */
[----:B------:R0:W5:Y:S01]  /*08b0*/  LDG.E.CONSTANT R21, desc[UR8][R8.64] ;  /* 0x0000000808157981 */ /* 0x000162000c1e9900 */
[----:B------:R-:W-:-:S04]  /*08c0*/  IMAD.WIDE R12, R7, 0x4, R8 ;  /* 0x00000004070c7825 */ /* 0x000fc800078e0208 */
[----:B--2---:R-:W-:Y:S01]  /*08d0*/  IMAD.WIDE R10, R5, 0x4, R16 ;  /* 0x00000004050a7825 */ /* 0x004fe200078e0210 */
[----:B------:R-:W2:Y:S03]  /*08e0*/  LDG.E.CONSTANT R23, desc[UR8][R12.64] ;  /* 0x000000080c177981 */ /* 0x000ea6000c1e9900 */
[C---:B0-----:R-:W-:Y:S02]  /*08f0*/  IMAD.WIDE R8, R4.reuse, 0x4, R26 ;  /* 0x0000000404087825 */ /* 0x041fe400078e021a */
[----:B------:R-:W2:Y:S02]  /*0900*/  LDG.E.CONSTANT R10, desc[UR8][R10.64] ;  /* 0x000000080a0a7981 */ /* 0x000ea4000c1e9900 */
[----:B------:R-:W-:Y:S02]  /*0910*/  IMAD.WIDE R14, R7, 0x4, R12 ;  /* 0x00000004070e7825 */ /* 0x000fe400078e020c */
[----:B------:R-:W2:Y:S02]  /*0920*/  LDG.E.CONSTANT R28, desc[UR8][R8.64] ;  /* 0x00000008081c7981 */ /* 0x000ea4000c1e9900 */
[----:B------:R-:W-:-:S02]  /*0930*/  IMAD.WIDE R4, R4, 0x4, R8 ;  /* 0x0000000404047825 */ /* 0x000fc400078e0208 */
[----:B------:R-:W2:Y:S02]  /*0940*/  LDG.E.CONSTANT R29, desc[UR8][R14.64] ;  /* 0x000000080e1d7981 */ /* 0x000ea4000c1e9900 */
[----:B------:R-:W-:Y:S02]  /*0950*/  IMAD.WIDE R24, R7, 0x4, R14 ;  /* 0x0000000407187825 */ /* 0x000fe400078e020e */
[----:B------:R0:W2:Y:S04]  /*0960*/  LDG.E.CONSTANT R4, desc[UR8][R4.64] ;  /* 0x0000000804047981 */ /* 0x0000a8000c1e9900 */
[----:B------:R-:W2:Y:S01]  /*0970*/  LDG.E.CONSTANT R24, desc[UR8][R24.64] ;  /* 0x0000000818187981 */ /* 0x000ea2000c1e9900 */
[----:B------:R-:W-:Y:S01]  /*0980*/  UIADD3 UR4, UPT, UPT, UR4, 0x4, URZ ;  /* 0x0000000404047890 */ /* 0x000fe2000fffe0ff */
[----:B-1----:R-:W-:Y:S01]  /*0990*/  FMUL R7, R2, UR11 ;  /* 0x0000000b02077c20 */ /* 0x002fe20008400000 */
[----:B---3--:R-:W-:-:S03]  /*09a0*/  FMUL R19, R19, UR11 ;  /* 0x0000000b13137c20 */ /* 0x008fc60008400000 */
[----:B----4-:R-:W-:Y:S01]  /*09b0*/  FFMA R7, R18, UR10, R7 ;  /* 0x0000000a12077c23 */ /* 0x010fe20008000007 */
[----:B-----5:R-:W-:-:S03]  /*09c0*/  FFMA R19, R20, UR10, R19 ;  /* 0x0000000a14137c23 */ /* 0x020fc60008000013 */
[----:B------:R-:W-:Y:S01]  /*09d0*/  FFMA R6, R7, R21, R6 ;  /* 0x0000001507067223 */ /* 0x000fe20000000006 */
[----:B------:R-:W-:-:S03]  /*09e0*/  FMUL R7, R22, UR11 ;  /* 0x0000000b16077c20 */ /* 0x000fc60008400000 */
[----:B--2---:R-:W-:Y:S01]  /*09f0*/  FFMA R6, R19, R23, R6 ;  /* 0x0000001713067223 */ /* 0x004fe20000000006 */
[----:B0-----:R-:W-:Y:S01]  /*0a00*/  FMUL R5, R10, UR11 ;  /* 0x0000000b0a057c20 */ /* 0x001fe20008400000 */
[----:B------:R-:W-:-:S04]  /*0a10*/  FFMA R7, R28, UR10, R7 ;  /* 0x0000000a1c077c23 */ /* 0x000fc80008000007 */
[----:B------:R-:W-:Y:S01]  /*0a20*/  FFMA R6, R7, R29, R6 ;  /* 0x0000001d07067223 */ /* 0x000fe20000000006 */
[----:B------:R-:W-:-:S04]  /*0a30*/  FFMA R5, R4, UR10, R5 ;  /* 0x0000000a04057c23 */ /* 0x000fc80008000005 */
[----:B------:R-:W-:-:S07]  /*0a40*/  FFMA R6, R5, R24, R6 ;  /* 0x0000001805067223 */ /* 0x000fce0000000006 */
.L_x_12:
[----:B------:R-:W-:Y:S05]  /*0a50*/  BRA.U !UP1, `(.L_x_9) ;  /* 0x0000000109cc7547 */ /* 0x000fea000b800000 */
[----:B------:R-:W-:Y:S02]  /*0a60*/  UISETP.NE.AND UP0, UPT, UR7, 0x1, UPT ;  /* 0x000000010700788c */ /* 0x000fe4000bf05270 */
[----:B------:R-:W-:-:S04]  /*0a70*/  ULOP3.LUT UR5, UR5, 0x1, URZ, 0xc0, !UPT ;  /* 0x0000000105057892 */ /* 0x000fc8000f8ec0ff */
[----:B------:R-:W-:-:S03]  /*0a80*/  UISETP.NE.U32.AND UP1, UPT, UR5, 0x1, UPT ;  /* 0x000000010500788c */ /* 0x000fc6000bf25070 */
[----:B------:R-:W-:Y:S08]  /*0a90*/  BRA.U !UP0, `(.L_x_13) ;  /* 0x0000000108707547 */ /* 0x000ff0000b800000 */
[----:B------:R-:W0:Y:S01]  /*0aa0*/  LDC.64 R4, c[0x0][0x3a0] ;  /* 0x0000e800ff047b82 */ /* 0x000e220000000a00 */
[----:B------:R-:W1:Y:S07]  /*0ab0*/  LDCU.64 UR6, c[0x0][0x3c0] ;  /* 0x00007800ff0677ac */ /* 0x000e6e0008000a00 */
[----:B------:R-:W2:Y:S08]  /*0ac0*/  LDC.64 R12, c[0x0][0x388] ;  /* 0x0000e200ff0c7b82 */ /* 0x000eb00000000a00 */
[----:B------:R-:W3:Y:S08]  /*0ad0*/  LDC.64 R10, c[0x0][0x380] ;  /* 0x0000e000ff0a7b82 */ /* 0x000ef00000000a00 */
[----:B------:R-:W4:Y:S01]  /*0ae0*/  LDC R17, c[0x0][0x3a8] ;  /* 0x0000ea00ff117b82 */ /* 0x000f220000000800 */
[----:B0-----:R-:W-:-:S07]  /*0af0*/  IMAD R7, R5, UR4, R3 ;  /* 0x0000000405077c24 */ /* 0x001fce000f8e0203 */
[----:B------:R-:W0:Y:S01]  /*0b00*/  LDC.64 R8, c[0x0][0x390] ;  /* 0x0000e400ff087b82 */ /* 0x000e220000000a00 */
[----:B--2---:R-:W-:-:S04]  /*0b10*/  IMAD.WIDE R12, R7, 0x4, R12 ;  /* 0x00000004070c7825 */ /* 0x004fc800078e020c */
[----:B------:R-:W-:Y:S02]  /*0b20*/  IMAD R7, R4, UR4, R3 ;  /* 0x0000000404077c24 */ /* 0x000fe4000f8e0203 */
[----:B------:R-:W-:Y:S02]  /*0b30*/  IMAD.WIDE R14, R5, 0x4, R12 ;  /* 0x00000004050e7825 */ /* 0x000fe400078e020c */
[----:B------:R-:W1:Y:S02]  /*0b40*/  LDG.E.CONSTANT R12, desc[UR8][R12.64] ;  /* 0x000000080c0c7981 */ /* 0x000e64000c1e9900 */
[----:B---3--:R-:W-:Y:S02]  /*0b50*/  IMAD.WIDE R10, R7, 0x4, R10 ;  /* 0x00000004070a7825 */ /* 0x008fe400078e020a */
[----:B------:R-:W2:Y:S02]  /*0b60*/  LDG.E.CONSTANT R14, desc[UR8][R14.64] ;  /* 0x000000080e0e7981 */ /* 0x000ea4000c1e9900 */
[----:B----4-:R-:W-:-:S02]  /*0b70*/  IMAD R7, R17, UR4, R0 ;  /* 0x0000000411077c24 */ /* 0x010fc4000f8e0200 */
[----:B------:R-:W-:Y:S02]  /*0b80*/  IMAD.WIDE R4, R4, 0x4, R10 ;  /* 0x0000000404047825 */ /* 0x000fe400078e020a */
[----:B------:R-:W3:Y:S02]  /*0b90*/  LDG.E.CONSTANT R10, desc[UR8][R10.64] ;  /* 0x000000080a0a7981 */ /* 0x000ee4000c1e9900 */
[----:B0-----:R-:W-:Y:S02]  /*0ba0*/  IMAD.WIDE R8, R7, 0x4, R8 ;  /* 0x0000000407087825 */ /* 0x001fe400078e0208 */
[----:B------:R-:W4:Y:S02]  /*0bb0*/  LDG.E.CONSTANT R4, desc[UR8][R4.64] ;  /* 0x0000000804047981 */ /* 0x000f24000c1e9900 */
[----:B------:R-:W-:Y:S02]  /*0bc0*/  IMAD.WIDE R16, R17, 0x4, R8 ;  /* 0x0000000411107825 */ /* 0x000fe400078e0208 */
[----:B------:R-:W5:Y:S04]  /*0bd0*/  LDG.E.CONSTANT R8, desc[UR8][R8.64] ;  /* 0x0000000808087981 */ /* 0x000f68000c1e9900 */
[----:B------:R-:W5:Y:S01]  /*0be0*/  LDG.E.CONSTANT R16, desc[UR8][R16.64] ;  /* 0x0000000810107981 */ /* 0x000f62000c1e9900 */
[----:B------:R-:W-:Y:S01]  /*0bf0*/  UIADD3 UR4, UPT, UPT, UR4, 0x2, URZ ;  /* 0x0000000204047890 */ /* 0x000fe2000fffe0ff */
[----:B-1----:R-:W-:Y:S01]  /*0c00*/  FMUL R7, R12, UR7 ;  /* 0x000000070c077c20 */ /* 0x002fe20008400000 */
[----:B--2---:R-:W-:-:S03]  /*0c10*/  FMUL R13, R14, UR7 ;  /* 0x000000070e0d7c20 */ /* 0x004fc60008400000 */
[----:B---3--:R-:W-:Y:S01]  /*0c20*/  FFMA R7, R10, UR6, R7 ;  /* 0x000000060a077c23 */ /* 0x008fe20008000007 */
[----:B----4-:R-:W-:-:S03]  /*0c30*/  FFMA R13, R4, UR6, R13 ;  /* 0x00000006040d7c23 */ /* 0x010fc6000800000d */
[----:B-----5:R-:W-:-:S04]  /*0c40*/  FFMA R6, R7, R8, R6 ;  /* 0x0000000807067223 */ /* 0x020fc80000000006 */
[----:B------:R-:W-:-:S07]  /*0c50*/  FFMA R6, R13, R16, R6 ;  /* 0x000000100d067223 */ /* 0x000fce0000000006 */
.L_x_13:
[----:B------:R-:W-:Y:S05]  /*0c60*/  BRA.U UP1, `(.L_x_9) ;  /* 0x0000000101487547 */ /* 0x000fea000b800000 */
[----:B------:R-:W0:Y:S08]  /*0c70*/  LDC.64 R12, c[0x0][0x3a0] ;  /* 0x0000e800ff0c7b82 */ /* 0x000e300000000a00 */
[----:B------:R-:W1:Y:S08]  /*0c80*/  LDC.64 R8, c[0x0][0x388] ;  /* 0x0000e200ff087b82 */ /* 0x000e700000000a00 */
[----:B------:R-:W2:Y:S08]  /*0c90*/  LDC.64 R4, c[0x0][0x380] ;  /* 0x0000e000ff047b82 */ /* 0x000eb00000000a00 */
[----:B------:R-:W3:Y:S01]  /*0ca0*/  LDC R15, c[0x0][0x3a8] ;  /* 0x0000ea00ff0f7b82 */ /* 0x000ee20000000800 */
[----:B0-----:R-:W-:-:S02]  /*0cb0*/  IMAD R13, R13, UR4, R3 ;  /* 0x000000040d0d7c24 */ /* 0x001fc4000f8e0203 */
[----:B------:R-:W-:-:S05]  /*0cc0*/  IMAD R7, R12, UR4, R3 ;  /* 0x000000040c077c24 */ /* 0x000fca000f8e0203 */
[----:B------:R-:W0:Y:S01]  /*0cd0*/  LDC.64 R10, c[0x0][0x390] ;  /* 0x0000e400ff0a7b82 */ /* 0x000e220000000a00 */
[----:B-1----:R-:W-:-:S06]  /*0ce0*/  IMAD.WIDE R8, R13, 0x4, R8 ;  /* 0x000000040d087825 */ /* 0x002fcc00078e0208 */
[----:B------:R-:W4:Y:S01]  /*0cf0*/  LDG.E.CONSTANT R8, desc[UR8][R8.64] ;  /* 0x0000000808087981 */ /* 0x000f22000c1e9900 */
[----:B--2---:R-:W-:-:S06]  /*0d00*/  IMAD.WIDE R4, R7, 0x4, R4 ;  /* 0x0000000407047825 */ /* 0x004fcc00078e0204 */
[----:B------:R-:W2:Y:S01]  /*0d10*/  LDG.E.CONSTANT R4, desc[UR8][R4.64] ;  /* 0x0000000804047981 */ /* 0x000ea2000c1e9900 */
[----:B---3--:R-:W-:Y:S01]  /*0d20*/  IMAD R7, R15, UR4, R0 ;  /* 0x000000040f077c24 */ /* 0x008fe2000f8e0200 */
[----:B------:R-:W4:Y:S03]  /*0d30*/  LDCU.64 UR4, c[0x0][0x3c0] ;  /* 0x00007800ff0477ac */ /* 0x000f260008000a00 */
[----:B0-----:R-:W-:-:S06]  /*0d40*/  IMAD.WIDE R10, R7, 0x4, R10 ;  /* 0x00000004070a7825 */ /* 0x001fcc00078e020a */
[----:B------:R-:W3:Y:S01]  /*0d50*/  LDG.E.CONSTANT R10, desc[UR8][R10.64] ;  /* 0x000000080a0a7981 */ /* 0x000ee2000c1e9900 */
[----:B----4-:R-:W-:-:S04]  /*0d60*/  FMUL R7, R8, UR5 ;  /* 0x0000000508077c20 */ /* 0x010fc80008400000 */
[----:B--2---:R-:W-:-:S04]  /*0d70*/  FFMA R7, R4, UR4, R7 ;  /* 0x0000000404077c23 */ /* 0x004fc80008000007 */
[----:B---3--:R-:W-:-:S07]  /*0d80*/  FFMA R6, R7, R10, R6 ;  /* 0x0000000a07067223 */ /* 0x008fce0000000006 */
.L_x_9:
        /* <DEDUP_REMOVED lines=11> */
.L_x_14:
        /* <DEDUP_REMOVED lines=12> */
.L_x_26:


//--------------------- .text._Z37fused_A_mul_B_plus_C_transpose_kernelPKfS0_S0_Pfiiiiiiiffff --------------------------
	.section	.text._Z37fused_A_mul_B_plus_C_transpose_kernelPKfS0_S0_Pfiiiiiiiffff,"ax",@progbits
	.align	128
        .global         _Z37fused_A_mul_B_plus_C_transpose_kernelPKfS0_S0_Pfiiiiiiiffff
        .type           _Z37fused_A_mul_B_plus_C_transpose_kernelPKfS0_S0_Pfiiiiiiiffff,@function
        .size           _Z37fused_A_mul_B_plus_C_transpose_kernelPKfS0_S0_Pfiiiiiiiffff,(.L_x_27 - _Z37fused_A_mul_B_plus_C_transpose_kernelPKfS0_S0_Pfiiiiiiiffff)
        .other          _Z37fused_A_mul_B_plus_C_transpose_kernelPKfS0_S0_Pfiiiiiiiffff,@"STO_CUDA_ENTRY STV_DEFAULT"
_Z37fused_A_mul_B_plus_C_transpose_kernelPKfS0_S0_Pfiiiiiiiffff:
.text._Z37fused_A_mul_B_plus_C_transpose_kernelPKfS0_S0_Pfiiiiiiiffff:
        /* <DEDUP_REMOVED lines=27> */
[----:B------:R-:W-:Y:S02]  /*01b0*/  MOV R5, R3 ;  /* 0x0000000300057202 */ /* 0x000fe40000000f00 */
[-C--:B------:R-:W-:Y:S01]  /*01c0*/  MOV R2, R0.reuse ;  /* 0x0000000000027202 */ /* 0x080fe20000000f00 */
[----:B------:R-:W-:Y:S01]  /*01d0*/  UIADD3 UR7, UPT, UPT, -UR4, URZ, URZ ;  /* 0x000000ff04077290 */ /* 0x000fe2000fffe1ff */
[----:B------:R-:W-:-:S11]  /*01e0*/  MOV R4, R0 ;  /* 0x0000000000047202 */ /* 0x000fd60000000f00 */
.L_x_17:
[----:B------:R-:W1:Y:S08]  /*01f0*/  LDC.64 R24, c[0x0][0x390] ;  /* 0x0000e400ff187b82 */ /* 0x000e700000000a00 */
[----:B------:R-:W2:Y:S08]  /*0200*/  LDC.64 R26, c[0x0][0x388] ;  /* 0x0000e200ff1a7b82 */ /* 0x000eb00000000a00 */
[----:B------:R-:W3:Y:S08]  /*0210*/  LDC.64 R28, c[0x0][0x380] ;  /* 0x0000e000ff1c7b82 */ /* 0x000ef00000000a00 */
[----:B------:R-:W4:Y:S01]  /*0220*/  LDC R9, c[0x0][0x3a8] ;  /* 0x0000ea00ff097b82 */ /* 0x000f220000000800 */
[----:B-1----:R-:W-:-:S05]  /*0230*/  IMAD.WIDE R24, R4, 0x4, R24 ;  /* 0x0000000404187825 */ /* 0x002fca00078e0218 */
[----:B------:R-:W0:Y:S02]  /*0240*/  LDG.E.CONSTANT R19, desc[UR8][R24.64] ;  /* 0x0000000818137981 */ /* 0x000e24000c1e9900 */
[----:B------:R-:W1:Y:S01]  /*0250*/  LDC.64 R12, c[0x0][0x3a0] ;  /* 0x0000e800ff0c7b82 */ /* 0x000e620000000a00 */
[----:B--2---:R-:W-:-:S05]  /*0260*/  IMAD.WIDE R26, R2, 0x4, R26 ;  /* 0x00000004021a7825 */ /* 0x004fca00078e021a */
[----:B------:R1:W2:Y:S01]  /*0270*/  LDG.E.CONSTANT R11, desc[UR8][R26.64] ;  /* 0x000000081a0b7981 */ /* 0x0002a2000c1e9900 */
[----:B---3--:R-:W-:-:S05]  /*0280*/  IMAD.WIDE R28, R5, 0x4, R28 ;  /* 0x00000004051c7825 */ /* 0x008fca00078e021c */
[----:B------:R-:W3:Y:S01]  /*0290*/  LDG.E.CONSTANT R6, desc[UR8][R28.64] ;  /* 0x000000081c067981 */ /* 0x000ee2000c1e9900 */
[----:B----4-:R-:W-:-:S05]  /*02a0*/  IMAD.WIDE R22, R9, 0x4, R24 ;  /* 0x0000000409167825 */ /* 0x010fca00078e0218 */
[----:B------:R4:W5:Y:S01]  /*02b0*/  LDG.E.CONSTANT R7, desc[UR8][R22.64] ;  /* 0x0000000816077981 */ /* 0x000962000c1e9900 */
[----:B------:R-:W-:-:S04]  /*02c0*/  IMAD.WIDE R14, R9, 0x4, R22 ;  /* 0x00000004090e7825 */ /* 0x000fc800078e0216 */
[C---:B-1----:R-:W-:Y:S01]  /*02d0*/  IMAD.WIDE R26, R13.reuse, 0x4, R26 ;  /* 0x000000040d1a7825 */ /* 0x042fe200078e021a */
[----:B------:R-:W5:Y:S03]  /*02e0*/  LDG.E.CONSTANT R25, desc[UR8][R14.64] ;  /* 0x000000080e197981 */ /* 0x000f66000c1e9900 */
[C---:B------:R-:W-:Y:S01]  /*02f0*/  IMAD.WIDE R20, R12.reuse, 0x4, R28 ;  /* 0x000000040c147825 */ /* 0x040fe200078e021c */
[----:B------:R-:W5:Y:S03]  /*0300*/  LDG.E.CONSTANT R18, desc[UR8][R26.64] ;  /* 0x000000081a127981 */ /* 0x000f66000c1e9900 */
[----:B----4-:R-:W-:Y:S01]  /*0310*/  IMAD.WIDE R22, R13, 0x4, R26 ;  /* 0x000000040d167825 */ /* 0x010fe200078e021a */
[----:B------:R1:W4:Y:S04]  /*0320*/  LDG.E.CONSTANT R10, desc[UR8][R20.64] ;  /* 0x00000008140a7981 */ /* 0x000328000c1e9900 */
[----:B------:R1:W4:Y:S02]  /*0330*/  LDG.E.CONSTANT R16, desc[UR8][R22.64] ;  /* 0x0000000816107981 */ /* 0x000324000c1e9900 */
[----:B-1----:R-:W-:-:S05]  /*0340*/  IMAD.WIDE R20, R12, 0x4, R20 ;  /* 0x000000040c147825 */ /* 0x002fca00078e0214 */
[----:B------:R1:W4:Y:S01]  /*0350*/  LDG.E.CONSTANT R8, desc[UR8][R20.64] ;  /* 0x0000000814087981 */ /* 0x000322000c1e9900 */
[----:B------:R-:W-:-:S04]  /*0360*/  IMAD.WIDE R14, R9, 0x4, R14 ;  /* 0x00000004090e7825 */ /* 0x000fc800078e020e */
[----:B------:R-:W-:-:S04]  /*0370*/  IMAD.WIDE R26, R9, 0x4, R14 ;  /* 0x00000004091a7825 */ /* 0x000fc800078e020e */
[----:B------:R-:W-:Y:S02]  /*0380*/  IMAD.WIDE R28, R9, 0x4, R26 ;  /* 0x00000004091c7825 */ /* 0x000fe400078e021a */
[----:B------:R-:W4:Y:S02]  /*0390*/  LDG.E.CONSTANT R26, desc[UR8][R26.64] ;  /* 0x000000081a1a7981 */ /* 0x000f24000c1e9900 */
[----:B------:R-:W-:-:S04]  /*03a0*/  IMAD.WIDE R22, R13, 0x4, R22 ;  /* 0x000000040d167825 */ /* 0x000fc800078e0216 */
[----:B-1----:R-:W-:-:S04]  /*03b0*/  IMAD.WIDE R20, R12, 0x4, R20 ;  /* 0x000000040c147825 */ /* 0x002fc800078e0214 */
[----:B0-----:R-:W-:-:S04]  /*03c0*/  FMUL R24, R19, UR11 ;  /* 0x0000000b13187c20 */ /* 0x001fc80008400000 */
[----:B--2---:R-:W-:Y:S02]  /*03d0*/  FFMA R11, R11, UR10, R24 ;  /* 0x0000000a0b0b7c23 */ /* 0x004fe40008000018 */
[----:B------:R-:W2:Y:S02]  /*03e0*/  LDG.E.CONSTANT R24, desc[UR8][R28.64] ;  /* 0x000000081c187981 */ /* 0x000ea4000c1e9900 */
[----:B---3--:R-:W-:Y:S02]  /*03f0*/  FFMA R17, R6, R11, R17 ;  /* 0x0000000b06117223 */ /* 0x008fe40000000011 */
[----:B------:R0:W3:Y:S01]  /*0400*/  LDG.E.CONSTANT R6, desc[UR8][R14.64] ;  /* 0x000000080e067981 */ /* 0x0000e2000c1e9900 */
[----:B-----5:R-:W-:Y:S01]  /*0410*/  FMUL R19, R7, UR11 ;  /* 0x0000000b07137c20 */ /* 0x020fe20008400000 */
[----:B0-----:R-:W-:-:S04]  /*0420*/  IMAD.WIDE R14, R9, 0x4, R28 ;  /* 0x00000004090e7825 */ /* 0x001fc800078e021c */
[----:B------:R-:W-:Y:S01]  /*0430*/  FMUL R25, R25, UR11 ;  /* 0x0000000b19197c20 */ /* 0x000fe20008400000 */
[----:B------:R-:W5:Y:S04]  /*0440*/  LDG.E.CONSTANT R28, desc[UR8][R22.64] ;  /* 0x00000008161c7981 */ /* 0x000f68000c1e9900 */
[----:B------:R0:W5:Y:S01]  /*0450*/  LDG.E.CONSTANT R11, desc[UR8][R14.64] ;  /* 0x000000080e0b7981 */ /* 0x000162000c1e9900 */
[----:B------:R-:W-:Y:S01]  /*0460*/  FFMA R27, R18, UR10, R19 ;  /* 0x0000000a121b7c23 */ /* 0x000fe20008000013 */
[----:B------:R-:W-:-:S04]  /*0470*/  IMAD.WIDE R18, R13, 0x4, R22 ;  /* 0x000000040d127825 */ /* 0x000fc800078e0216 */
[----:B0-----:R-:W-:-:S04]  /*0480*/  IMAD.WIDE R14, R9, 0x4, R14 ;  /* 0x00000004090e7825 */ /* 0x001fc800078e020e */
[----:B----4-:R-:W-:Y:S01]  /*0490*/  FFMA R29, R10, R27, R17 ;  /* 0x0000001b0a1d7223 */ /* 0x010fe20000000011 */
[----:B------:R-:W-:Y:S01]  /*04a0*/  FFMA R10, R16, UR10, R25 ;  /* 0x0000000a100a7c23 */ /* 0x000fe20008000019 */
[----:B------:R-:W4:Y:S01]  /*04b0*/  LDG.E.CONSTANT R27, desc[UR8][R20.64] ;  /* 0x00000008141b7981 */ /* 0x000f22000c1e9900 */
[----:B------:R-:W-:-:S03]  /*04c0*/  IMAD.WIDE R16, R13, 0x4, R18 ;  /* 0x000000040d107825 */ /* 0x000fc600078e0212 */
[----:B------:R0:W4:Y:S04]  /*04d0*/  LDG.E.CONSTANT R7, desc[UR8][R14.64] ;  /* 0x000000080e077981 */ /* 0x000128000c1e9900 */
[----:B------:R1:W4:Y:S01]  /*04e0*/  LDG.E.CONSTANT R25, desc[UR8][R18.64] ;  /* 0x0000000812197981 */ /* 0x000322000c1e9900 */
[----:B------:R-:W-:-:S03]  /*04f0*/  FFMA R8, R8, R10, R29 ;  /* 0x0000000a08087223 */ /* 0x000fc6000000001d */
[----:B------:R-:W4:Y:S01]  /*0500*/  LDG.E.CONSTANT R22, desc[UR8][R16.64] ;  /* 0x0000000810167981 */ /* 0x000f22000c1e9900 */
[----:B0-----:R-:W-:-:S05]  /*0510*/  IMAD.WIDE R14, R12, 0x4, R20 ;  /* 0x000000040c0e7825 */ /* 0x001fca00078e0214 */
[----:B------:R0:W4:Y:S01]  /*0520*/  LDG.E.CONSTANT R23, desc[UR8][R14.64] ;  /* 0x000000080e177981 */ /* 0x000122000c1e9900 */
[----:B-1----:R-:W-:-:S05]  /*0530*/  IMAD.WIDE R18, R13, 0x4, R16 ;  /* 0x000000040d127825 */ /* 0x002fca00078e0210 */
[----:B------:R-:W4:Y:S01]  /*0540*/  LDG.E.CONSTANT R10, desc[UR8][R18.64] ;  /* 0x00000008120a7981 */ /* 0x000f22000c1e9900 */
[----:B0-----:R-:W-:-:S04]  /*0550*/  IMAD.WIDE R14, R12, 0x4, R14 ;  /* 0x000000040c0e7825 */ /* 0x001fc800078e020e */
[----:B------:R-:W-:Y:S01]  /*0560*/  IMAD.WIDE R16, R13, 0x4, R18 ;  /* 0x000000040d107825 */ /* 0x000fe200078e0212 */
[----:B------:R-:W4:Y:S03]  /*0570*/  LDG.E.CONSTANT R29, desc[UR8][R14.64] ;  /* 0x000000080e1d7981 */ /* 0x000f26000c1e9900 */
[C---:B------:R-:W-:Y:S02]  /*0580*/  IMAD.WIDE R20, R12.reuse, 0x4, R14 ;  /* 0x000000040c147825 */ /* 0x040fe400078e020e */
[----:B------:R-:W4:Y:S04]  /*0590*/  LDG.E.CONSTANT R16, desc[UR8][R16.64] ;  /* 0x0000000810107981 */ /* 0x000f28000c1e9900 */
[----:B------:R0:W4:Y:S02]  /*05a0*/  LDG.E.CONSTANT R18, desc[UR8][R20.64] ;  /* 0x0000000814127981 */ /* 0x000124000c1e9900 */
[----:B0-----:R-:W-:-:S06]  /*05b0*/  IMAD.WIDE R20, R12, 0x4, R20 ;  /* 0x000000040c147825 */ /* 0x001fcc00078e0214 */
[----:B------:R-:W4:Y:S01]  /*05c0*/  LDG.E.CONSTANT R20, desc[UR8][R20.64] ;  /* 0x0000000814147981 */ /* 0x000f22000c1e9900 */
[----:B------:R-:W-:Y:S01]  /*05d0*/  FMUL R26, R26, UR11 ;  /* 0x0000000b1a1a7c20 */ /* 0x000fe20008400000 */
[----:B------:R-:W-:-:S04]  /*05e0*/  UIADD3 UR7, UPT, UPT, UR7, 0x8, URZ ;  /* 0x0000000807077890 */ /* 0x000fc8000fffe0ff */
[----:B------:R-:W-:Y:S01]  /*05f0*/  UISETP.NE.AND UP1, UPT, UR7, URZ, UPT ;  /* 0x000000ff0700728c */ /* 0x000fe2000bf25270 */
[----:B------:R-:W-:Y:S02]  /*0600*/  LEA R4, R9, R4, 0x3 ;  /* 0x0000000409047211 */ /* 0x000fe400078e18ff */
[----:B------:R-:W-:Y:S02]  /*0610*/  LEA R2, R13, R2, 0x3 ;  /* 0x000000020d027211 */ /* 0x000fe400078e18ff */
[----:B------:R-:W-:Y:S01]  /*0620*/  LEA R5, R12, R5, 0x3 ;  /* 0x000000050c057211 */ /* 0x000fe200078e18ff */
[----:B---3--:R-:W-:Y:S01]  /*0630*/  FMUL R6, R6, UR11 ;  /* 0x0000000b06067c20 */ /* 0x008fe20008400000 */
[----:B--2---:R-:W-:-:S03]  /*0640*/  FMUL R15, R24, UR11 ;  /* 0x0000000b180f7c20 */ /* 0x004fc60008400000 */
[----:B-----5:R-:W-:Y:S01]  /*0650*/  FFMA R6, R28, UR10, R6 ;  /* 0x0000000a1c067c23 */ /* 0x020fe20008000006 */
[----:B------:R-:W-:-:S03]  /*0660*/  FMUL R11, R11, UR11 ;  /* 0x0000000b0b0b7c20 */ /* 0x000fc60008400000 */
[----:B----4-:R-:W-:Y:S01]  /*0670*/  FFMA R6, R27, R6, R8 ;  /* 0x000000061b067223 */ /* 0x010fe20000000008 */
[----:B------:R-:W-:Y:S01]  /*0680*/  FFMA R25, R25, UR10, R26 ;  /* 0x0000000a19197c23 */ /* 0x000fe2000800001a */
[----:B------:R-:W-:Y:S01]  /*0690*/  FFMA R15, R22, UR10, R15 ;  /* 0x0000000a160f7c23 */ /* 0x000fe2000800000f */
[----:B------:R-:W-:Y:S02]  /*06a0*/  FMUL R7, R7, UR11 ;  /* 0x0000000b07077c20 */ /* 0x000fe40008400000 */
[----:B------:R-:W-:Y:S01]  /*06b0*/  FFMA R6, R23, R25, R6 ;  /* 0x0000001917067223 */ /* 0x000fe20000000006 */
[----:B------:R-:W-:-:S03]  /*06c0*/  FFMA R10, R10, UR10, R11 ;  /* 0x0000000a0a0a7c23 */ /* 0x000fc6000800000b */
[----:B------:R-:W-:Y:S01]  /*06d0*/  FFMA R15, R29, R15, R6 ;  /* 0x0000000f1d0f7223 */ /* 0x000fe20000000006 */
[----:B------:R-:W-:-:S03]  /*06e0*/  FFMA R7, R16, UR10, R7 ;  /* 0x0000000a10077c23 */ /* 0x000fc60008000007 */
[----:B------:R-:W-:-:S04]  /*06f0*/  FFMA R15, R18, R10, R15 ;  /* 0x0000000a120f7223 */ /* 0x000fc8000000000f */
[----:B------:R-:W-:Y:S01]  /*0700*/  FFMA R17, R20, R7, R15 ;  /* 0x0000000714117223 */ /* 0x000fe2000000000f */
[----:B------:R-:W-:Y:S06]  /*0710*/  BRA.U UP1, `(.L_x_17) ;  /* 0xfffffff901b47547 */ /* 0x000fec000b83ffff */
.L_x_16:
[----:B------:R-:W-:Y:S05]  /*0720*/  BRA.U !UP0, `(.L_x_15) ;  /* 0x0000000508987547 */ /* 0x000fea000b800000 */
[----:B------:R-:W-:Y:S02]  /*0730*/  UISETP.GE.U32.AND UP0, UPT, UR6, 0x4, UPT ;  /* 0x000000040600788c */ /* 0x000fe4000bf06070 */
[----:B------:R-:W-:-:S04]  /*0740*/  ULOP3.LUT UR7, UR5, 0x3, URZ, 0xc0, !UPT ;  /* 0x0000000305077892 */ /* 0x000fc8000f8ec0ff */
[----:B------:R-:W-:-:S03]  /*0750*/  UISETP.NE.AND UP1, UPT, UR7, URZ, UPT ;  /* 0x000000ff0700728c */ /* 0x000fc6000bf25270 */
[----:B------:R-:W-:Y:S08]  /*0760*/  BRA.U !UP0, `(.L_x_18) ;  /* 0x0000000108b87547 */ /* 0x000ff0000b800000 */
[----:B------:R-:W0:Y:S01]  /*0770*/  LDC R11, c[0x0][0x3a8] ;  /* 0x0000ea00ff0b7b82 */ /* 0x000e220000000800 */
[----:B------:R-:W1:Y:S07]  /*0780*/  LDCU.64 UR10, c[0x0][0x3c0] ;  /* 0x00007800ff0a77ac */ /* 0x000e6e0008000a00 */
[----:B------:R-:W2:Y:S08]  /*0790*/  LDC.64 R20, c[0x0][0x390] ;  /* 0x0000e400ff147b82 */ /* 0x000eb00000000a00 */
[----:B------:R-:W3:Y:S08]  /*07a0*/  LDC.64 R6, c[0x0][0x3a0] ;  /* 0x0000e800ff067b82 */ /* 0x000ef00000000a00 */
[----:B------:R-:W4:Y:S01]  /*07b0*/  LDC.64 R28, c[0x0][0x388] ;  /* 0x0000e200ff1c7b82 */ /* 0x000f220000000a00 */
[----:B0-----:R-:W-:-:S07]  /*07c0*/  IMAD R5, R11, UR4, R0 ;  /* 0x000000040b057c24 */ /* 0x001fce000f8e0200 */
[----:B------:R-:W0:Y:S01]  /*07d0*/  LDC.64 R12, c[0x0][0x380] ;  /* 0x0000e000ff0c7b82 */ /* 0x000e220000000a00 */
[----:B--2---:R-:W-:-:S05]  /*07e0*/  IMAD.WIDE R20, R5, 0x4, R20 ;  /* 0x0000000405147825 */ /* 0x004fca00078e0214 */
[----:B------:R2:W1:Y:S01]  /*07f0*/  LDG.E.CONSTANT R2, desc[UR8][R20.64] ;  /* 0x0000000814027981 */ /* 0x000462000c1e9900 */
[----:B------:R-:W-:-:S04]  /*0800*/  IMAD.WIDE R26, R11, 0x4, R20 ;  /* 0x000000040b1a7825 */ /* 0x000fc800078e0214 */
[----:B---3--:R-:W-:Y:S01]  /*0810*/  IMAD R5, R7, UR4, R0 ;  /* 0x0000000407057c24 */ /* 0x008fe2000f8e0200 */
[----:B------:R-:W3:Y:S03]  /*0820*/  LDG.E.CONSTANT R22, desc[UR8][R26.64] ;  /* 0x000000081a167981 */ /* 0x000ee6000c1e9900 */
[----:B----4-:R-:W-:-:S04]  /*0830*/  IMAD.WIDE R28, R5, 0x4, R28 ;  /* 0x00000004051c7825 */ /* 0x010fc800078e021c */
[----:B------:R-:W-:Y:S01]  /*0840*/  IMAD R5, R6, UR4, R3 ;  /* 0x0000000406057c24 */ /* 0x000fe2000f8e0203 */
[----:B------:R-:W4:Y:S01]  /*0850*/  LDG.E.CONSTANT R16, desc[UR8][R28.64] ;  /* 0x000000081c107981 */ /* 0x000f22000c1e9900 */
[----:B------:R-:W-:-:S04]  /*0860*/  IMAD.WIDE R24, R7, 0x4, R28 ;  /* 0x0000000407187825 */ /* 0x000fc800078e021c */
[----:B0-----:R-:W-:Y:S01]  /*0870*/  IMAD.WIDE R12, R5, 0x4, R12 ;  /* 0x00000004050c7825 */ /* 0x001fe200078e020c */
[----:B------:R-:W5:Y:S03]  /*0880*/  LDG.E.CONSTANT R23, desc[UR8][R24.64] ;  /* 0x0000000818177981 */ /* 0x000f66000c1e9900 */
[----:B------:R-:W-:-:S04]  /*0890*/  IMAD.WIDE R14, R11, 0x4, R26 ;  /* 0x000000040b0e7825 */ /* 0x000fc800078e021a */
[----:B------:R-:W-:Y:S02]  /*08a0*/  IMAD.WIDE R4, R6, 0x4, R12 ;  /* 0x0000000406047825 */ /* 0x000fe400078e020c */
[----:B------:R1:W5:Y:S02]  /*08b0*/  LDG.E.CONSTANT R12, desc[UR8][R12.64] ;  /* 0x000000080c0c7981 */ /* 0x000364000c1e9900 */
[----:B------:R-:W-:-:S04]  /*08c0*/  IMAD.WIDE R8, R7, 0x4, R24 ;  /* 0x0000000407087825 */ /* 0x000fc800078e0218 */
[----:B------:R-:W-:Y:S02]  /*08d0*/  IMAD.WIDE R10, R11, 0x4, R14 ;  /* 0x000000040b0a7825 */ /* 0x000fe400078e020e */
[----:B------:R-:W5:Y:S02]  /*08e0*/  LDG.E.CONSTANT R14, desc[UR8][R14.64] ;  /* 0x000000080e0e7981 */ /* 0x000f64000c1e9900 */
[C---:B------:R-:W-:Y:S02]  /*08f0*/  IMAD.WIDE R18, R6.reuse, 0x4, R4 ;  /* 0x0000000406127825 */ /* 0x040fe400078e0204 */
[----:B------:R-:W5:Y:S02]  /*0900*/  LDG.E.CONSTANT R10, desc[UR8][R10.64] ;  /* 0x000000080a0a7981 */ /* 0x000f64000c1e9900 */
[----:B--2---:R-:W-:Y:S02]  /*0910*/  IMAD.WIDE R20, R7, 0x4, R8 ;  /* 0x0000000407147825 */ /* 0x004fe400078e0208 */
[----:B------:R0:W2:Y:S02]  /*0920*/  LDG.E.CONSTANT R4, desc[UR8][R4.64] ;  /* 0x0000000804047981 */ /* 0x0000a4000c1e9900 */
[----:B------:R-:W-:-:S02]  /*0930*/  IMAD.WIDE R6, R6, 0x4, R18 ;  /* 0x0000000406067825 */ /* 0x000fc400078e0212 */
[----:B------:R0:W2:Y:S04]  /*0940*/  LDG.E.CONSTANT R8, desc[UR8][R8.64] ;  /* 0x0000000808087981 */ /* 0x0000a8000c1e9900 */
[----:B------:R-:W2:Y:S04]  /*0950*/  LDG.E.CONSTANT R20, desc[UR8][R20.64] ;  /* 0x0000000814147981 */ /* 0x000ea8000c1e9900 */
[----:B------:R-:W2:Y:S04]  /*0960*/  LDG.E.CONSTANT R19, desc[UR8][R18.64] ;  /* 0x0000000812137981 */ /* 0x000ea8000c1e9900 */
[----:B------:R-:W2:Y:S01]  /*0970*/  LDG.E.CONSTANT R7, desc[UR8][R6.64] ;  /* 0x0000000806077981 */ /* 0x000ea2000c1e9900 */
[----:B------:R-:W-:Y:S01]  /*0980*/  UIADD3 UR4, UPT, UPT, UR4, 0x4, URZ ;  /* 0x0000000404047890 */ /* 0x000fe2000fffe0ff */
[----:B-1----:R-:W-:Y:S01]  /*0990*/  FMUL R13, R2, UR11 ;  /* 0x0000000b020d7c20 */ /* 0x002fe20008400000 */
[----:B---3--:R-:W-:-:S03]  /*09a0*/  FMUL R22, R22, UR11 ;  /* 0x0000000b16167c20 */ /* 0x008fc60008400000 */
[----:B----4-:R-:W-:Y:S01]  /*09b0*/  FFMA R13, R16, UR10, R13 ;  /* 0x0000000a100d7c23 */ /* 0x010fe2000800000d */
[----:B-----5:R-:W-:-:S03]  /*09c0*/  FFMA R22, R23, UR10, R22 ;  /* 0x0000000a17167c23 */ /* 0x020fc60008000016 */
[----:B------:R-:W-:Y:S01]  /*09d0*/  FFMA R13, R12, R13, R17 ;  /* 0x0000000d0c0d7223 */ /* 0x000fe20000000011 */
[----:B0-----:R-:W-:Y:S01]  /*09e0*/  FMUL R5, R14, UR11 ;  /* 0x0000000b0e057c20 */ /* 0x001fe20008400000 */
[----:B------:R-:W-:Y:S02]  /*09f0*/  FMUL R9, R10, UR11 ;  /* 0x0000000b0a097c20 */ /* 0x000fe40008400000 */
[----:B--2---:R-:W-:Y:S01]  /*0a00*/  FFMA R4, R4, R22, R13 ;  /* 0x0000001604047223 */ /* 0x004fe2000000000d */
[----:B------:R-:W-:Y:S01]  /*0a10*/  FFMA R5, R8, UR10, R5 ;  /* 0x0000000a08057c23 */ /* 0x000fe20008000005 */
[----:B------:R-:W-:-:S03]  /*0a20*/  FFMA R9, R20, UR10, R9 ;  /* 0x0000000a14097c23 */ /* 0x000fc60008000009 */
[----:B------:R-:W-:-:S04]  /*0a30*/  FFMA R4, R19, R5, R4 ;  /* 0x0000000513047223 */ /* 0x000fc80000000004 */
[----:B------:R-:W-:-:S07]  /*0a40*/  FFMA R17, R7, R9, R4 ;  /* 0x0000000907117223 */ /* 0x000fce0000000004 */
.L_x_18:
[----:B------:R-:W-:Y:S05]  /*0a50*/  BRA.U !UP1, `(.L_x_15) ;  /* 0x0000000109cc7547 */ /* 0x000fea000b800000 */
[----:B------:R-:W-:Y:S02]  /*0a60*/  UISETP.NE.AND UP0, UPT, UR7, 0x1, UPT ;  /* 0x000000010700788c */ /* 0x000fe4000bf05270 */
[----:B------:R-:W-:-:S04]  /*0a70*/  ULOP3.LUT UR5, UR5, 0x1, URZ, 0xc0, !UPT ;  /* 0x0000000105057892 */ /* 0x000fc8000f8ec0ff */
[----:B------:R-:W-:-:S03]  /*0a80*/  UISETP.NE.U32.AND UP1, UPT, UR5, 0x1, UPT ;  /* 0x000000010500788c */ /* 0x000fc6000bf25070 */
        /* <DEDUP_REMOVED lines=8> */
[----:B--2---:R-:W-:-:S04]  /*0b10*/  IMAD.WIDE R10, R13, 0x4, R10 ;  /* 0x000000040d0a7825 */ /* 0x004fc800078e020a */
[----:B------:R-:W-:Y:S02]  /*0b20*/  IMAD.WIDE R14, R15, 0x4, R10 ;  /* 0x000000040f0e7825 */ /* 0x000fe400078e020a */
[----:B------:R-:W1:Y:S02]  /*0b30*/  LDG.E.CONSTANT R10, desc[UR8][R10.64] ;  /* 0x000000080a0a7981 */ /* 0x000e64000c1e9900 */
[----:B---3--:R-:W-:Y:S02]  /*0b40*/  IMAD R13, R5, UR4, R0 ;  /* 0x00000004050d7c24 */ /* 0x008fe4000f8e0200 */
[----:B------:R-:W2:Y:S02]  /*0b50*/  LDG.E.CONSTANT R14, desc[UR8][R14.64] ;  /* 0x000000080e0e7981 */ /* 0x000ea4000c1e9900 */
[----:B----4-:R-:W-:-:S04]  /*0b60*/  IMAD.WIDE R8, R13, 0x4, R8 ;  /* 0x000000040d087825 */ /* 0x010fc800078e0208 */
[----:B------:R-:W-:-:S04]  /*0b70*/  IMAD R13, R4, UR4, R3 ;  /* 0x00000004040d7c24 */ /* 0x000fc8000f8e0203 */
[----:B0-----:R-:W-:-:S04]  /*0b80*/  IMAD.WIDE R6, R13, 0x4, R6 ;  /* 0x000000040d067825 */ /* 0x001fc800078e0206 */
[----:B------:R-:W-:Y:S02]  /*0b90*/  IMAD.WIDE R12, R5, 0x4, R8 ;  /* 0x00000004050c7825 */ /* 0x000fe400078e0208 */
[----:B------:R-:W3:Y:S02]  /*0ba0*/  LDG.E.CONSTANT R8, desc[UR8][R8.64] ;  /* 0x0000000808087981 */ /* 0x000ee4000c1e9900 */
[----:B------:R-:W-:Y:S02]  /*0bb0*/  IMAD.WIDE R4, R4, 0x4, R6 ;  /* 0x0000000404047825 */ /* 0x000fe400078e0206 */
[----:B------:R-:W4:Y:S04]  /*0bc0*/  LDG.E.CONSTANT R12, desc[UR8][R12.64] ;  /* 0x000000080c0c7981 */ /* 0x000f28000c1e9900 */
        /* <DEDUP_REMOVED lines=9> */
.L_x_19:
[----:B------:R-:W-:Y:S05]  /*0c60*/  BRA.U UP1, `(.L_x_15) ;  /* 0x0000000101487547 */ /* 0x000fea000b800000 */
[----:B------:R-:W0:Y:S08]  /*0c70*/  LDC R13, c[0x0][0x3a8] ;  /* 0x0000ea00ff0d7b82 */ /* 0x000e300000000800 */
[----:B------:R-:W1:Y:S08]  /*0c80*/  LDC.64 R10, c[0x0][0x3a0] ;  /* 0x0000e800ff0a7b82 */ /* 0x000e700000000a00 */
[----:B------:R-:W2:Y:S08]  /*0c90*/  LDC.64 R8, c[0x0][0x390] ;  /* 0x0000e400ff087b82 */ /* 0x000eb00000000a00 */
[----:B------:R-:W3:Y:S01]  /*0ca0*/  LDC.64 R6, c[0x0][0x388] ;  /* 0x0000e200ff067b82 */ /* 0x000ee20000000a00 */
[----:B0-----:R-:W-:-:S07]  /*0cb0*/  IMAD R13, R13, UR4, R0 ;  /* 0x000000040d0d7c24 */ /* 0x001fce000f8e0200 */
[----:B------:R-:W0:Y:S01]  /*0cc0*/  LDC.64 R4, c[0x0][0x380] ;  /* 0x0000e000ff047b82 */ /* 0x000e220000000a00 */
[----:B-1----:R-:W-:Y:S02]  /*0cd0*/  IMAD R11, R11, UR4, R0 ;  /* 0x000000040b0b7c24 */ /* 0x002fe4000f8e0200 */
[----:B--2---:R-:W-:-:S06]  /*0ce0*/  IMAD.WIDE R8, R13, 0x4, R8 ;  /* 0x000000040d087825 */ /* 0x004fcc00078e0208 */
[----:B------:R-:W2:Y:S01]  /*0cf0*/  LDG.E.CONSTANT R8, desc[UR8][R8.64] ;  /* 0x0000000808087981 */ /* 0x000ea2000c1e9900 */
[----:B---3--:R-:W-:-:S04]  /*0d00*/  IMAD.WIDE R6, R11, 0x4, R6 ;  /* 0x000000040b067825 */ /* 0x008fc800078e0206 */
[----:B------:R-:W-:Y:S01]  /*0d10*/  IMAD R11, R10, UR4, R3 ;  /* 0x000000040a0b7c24 */ /* 0x000fe2000f8e0203 */
[----:B------:R-:W2:Y:S01]  /*0d20*/  LDCU.64 UR4, c[0x0][0x3c0] ;  /* 0x00007800ff0477ac */ /* 0x000ea20008000a00 */
[----:B------:R-:W3:Y:S02]  /*0d30*/  LDG.E.CONSTANT R6, desc[UR8][R6.64] ;  /* 0x0000000806067981 */ /* 0x000ee4000c1e9900 */
[----:B0-----:R-:W-:-:S06]  /*0d40*/  IMAD.WIDE R4, R11, 0x4, R4 ;  /* 0x000000040b047825 */ /* 0x001fcc00078e0204 */
[----:B------:R-:W4:Y:S01]  /*0d50*/  LDG.E.CONSTANT R4, desc[UR8][R4.64] ;  /* 0x0000000804047981 */ /* 0x000f22000c1e9900 */
[----:B--2---:R-:W-:-:S04]  /*0d60*/  FMUL R11, R8, UR5 ;  /* 0x00000005080b7c20 */ /* 0x004fc80008400000 */
[----:B---3--:R-:W-:-:S04]  /*0d70*/  FFMA R11, R6, UR4, R11 ;  /* 0x00000004060b7c23 */ /* 0x008fc8000800000b */
[----:B----4-:R-:W-:-:S07]  /*0d80*/  FFMA R17, R4, R11, R17 ;  /* 0x0000000b04117223 */ /* 0x010fce0000000011 */
.L_x_15:
        /* <DEDUP_REMOVED lines=11> */
.L_x_20:
        /* <DEDUP_REMOVED lines=12> */
.L_x_27:


//--------------------- .nv.shared._Z43fused_A_plus_B_mul_C_transpose_tiled_kernelILi16EEvPKfS1_S1_Pfiiiiiiiffff --------------------------
	.section	.nv.shared._Z43fused_A_plus_B_mul_C_transpose_tiled_kernelILi16EEvPKfS1_S1_Pfiiiiiiiffff,"aw",@nobits
	.sectionflags	@""
	.align	4
.nv.shared._Z43fused_A_plus_B_mul_C_transpose_tiled_kernelILi16EEvPKfS1_S1_Pfiiiiiiiffff:
	.zero		3072


//--------------------- .nv.shared.reserved.0     --------------------------
	.section	.nv.shared.reserved.0,"aw",@nobits
	.weak		__nv_reservedSMEM_offset_0_alias
	.size		__nv_reservedSMEM_offset_0_alias, 0, 64
	.other		__nv_reservedSMEM_offset_0_alias,@"STO_CUDA_RESERVED_SHARED STV_DEFAULT"
__nv_reservedSMEM_offset_0_alias:
	.zero		0
	.zero		64


//--------------------- .nv.shared._Z43fused_A_mul_B_plus_C_transpose_tiled_kernelILi16EEvPKfS1_S1_Pfiiiiiiiffff --------------------------
	.section	.nv.shared._Z43fused_A_mul_B_plus_C_transpose_tiled_kernelILi16EEvPKfS1_S1_Pfiiiiiiiffff,"aw",@nobits
	.sectionflags	@""
	.align	4
.nv.shared._Z43fused_A_mul_B_plus_C_transpose_tiled_kernelILi16EEvPKfS1_S1_Pfiiiiiiiffff:
	.zero		3072


//--------------------- .nv.constant0._Z43fused_A_plus_B_mul_C_transpose_tiled_kernelILi16EEvPKfS1_S1_Pfiiiiiiiffff --------------------------
	.section	.nv.constant0._Z43fused_A_plus_B_mul_C_transpose_tiled_kernelILi16EEvPKfS1_S1_Pfiiiiiiiffff,"a",@progbits
	.sectionflags	@""
	.align	4
.nv.constant0._Z43fused_A_plus_B_mul_C_transpose_tiled_kernelILi16EEvPKfS1_S1_Pfiiiiiiiffff:
	.zero		972


//--------------------- .nv.constant0._Z43fused_A_mul_B_plus_C_transpose_tiled_kernelILi16EEvPKfS1_S1_Pfiiiiiiiffff --------------------------
	.section	.nv.constant0._Z43fused_A_mul_B_plus_C_transpose_tiled_kernelILi16EEvPKfS1_S1_Pfiiiiiiiffff,"a",@progbits
	.sectionflags	@""
	.align	4
.nv.constant0._Z43fused_A_mul_B_plus_C_transpose_tiled_kernelILi16EEvPKfS1_S1_Pfiiiiiiiffff:
	.zero		972


//--------------------- .nv.constant0._Z10add_kernelPKfS0_Pfiiiiifff --------------------------
	.section	.nv.constant0._Z10add_kernelPKfS0_Pfiiiiifff,"a",@progbits
	.sectionflags	@""
	.align	4
.nv.constant0._Z10add_kernelPKfS0_Pfiiiiifff:
	.zero		952


//--------------------- .nv.constant0._Z12sum_3_kernelPKfS0_S0_Pfiiiiiiffff --------------------------
	.section	.nv.constant0._Z12sum_3_kernelPKfS0_S0_Pfiiiiiiffff,"a",@progbits
	.sectionflags	@""
	.align	4
.nv.constant0._Z12sum_3_kernelPKfS0_S0_Pfiiiiiiffff:
	.zero		968


//--------------------- .nv.constant0._Z15sum_to_2_kernelPKfS0_PfS1_iiiiiiffffff --------------------------
	.section	.nv.constant0._Z15sum_to_2_kernelPKfS0_PfS1_iiiiiiffffff,"a",@progbits
	.sectionflags	@""
	.align	4
.nv.constant0._Z15sum_to_2_kernelPKfS0_PfS1_iiiiiiffffff:
	.zero		976


//--------------------- .nv.constant0._Z37fused_A_plus_B_mul_C_transpose_kernelPKfS0_S0_Pfiiiiiiiffff --------------------------
	.section	.nv.constant0._Z37fused_A_plus_B_mul_C_transpose_kernelPKfS0_S0_Pfiiiiiiiffff,"a",@progbits
	.sectionflags	@""
	.align	4
.nv.constant0._Z37fused_A_plus_B_mul_C_transpose_kernelPKfS0_S0_Pfiiiiiiiffff:
	.zero		972


//--------------------- .nv.constant0._Z37fused_A_mul_B_plus_C_transpose_kernelPKfS0_S0_Pfiiiiiiiffff --------------------------
	.section	.nv.constant0._Z37fused_A_mul_B_plus_C_transpose_kernelPKfS0_S0_Pfiiiiiiiffff,"a",@progbits
	.sectionflags	@""
	.align	4
.nv.constant0._Z37fused_A_mul_B_plus_C_transpose_kernelPKfS0_S0_Pfiiiiiiiffff:
	.zero		972


//--------------------- SYMBOLS --------------------------

	.type		.nv.reservedSmem.offset0,@object
	.size		.nv.reservedSmem.offset0,0x4
	.type		.nv.reservedSmem.cap,@object
	.size		.nv.reservedSmem.cap,0x4
